// auto-generated by cutlass_sweep.gemm — config: {"arch": "sm_90", "cluster_m": 1, "cluster_n": 1, "dtype": "bf16", "dtype_b": "bf16", "layout": "nt", "stages": 7, "tile_k": 32, "tile_m": 128, "tile_n": 256}
#include "cutlass/cutlass.h"
#include "cutlass/gemm/collective/collective_builder.hpp"
#include "cutlass/gemm/device/gemm_universal_adapter.h"
#include "cutlass/gemm/kernel/gemm_universal.hpp"
#include "cutlass/epilogue/collective/collective_builder.hpp"

using ElemA = cutlass::bfloat16_t;
using ElemB = cutlass::bfloat16_t;
using ElemCD = cutlass::bfloat16_t;
using Acc  = float;
using TileShape    = cute::Shape<cute::_128, cute::_256, cute::_32>;
using ClusterShape = cute::Shape<cute::_1, cute::_1, cute::_1>;

using CollectiveEpilogue = typename cutlass::epilogue::collective::CollectiveBuilder<
    cutlass::arch::Sm90, cutlass::arch::OpClassTensorOp,
    TileShape, ClusterShape,
    cutlass::epilogue::collective::EpilogueTileAuto,
    Acc, Acc,
    ElemCD, cutlass::layout::RowMajor, 128 / cutlass::sizeof_bits<ElemCD>::value,
    ElemCD, cutlass::layout::RowMajor, 128 / cutlass::sizeof_bits<ElemCD>::value,
    cutlass::epilogue::collective::EpilogueScheduleAuto
  >::CollectiveOp;

using CollectiveMainloop = typename cutlass::gemm::collective::CollectiveBuilder<
    cutlass::arch::Sm90, cutlass::arch::OpClassTensorOp,
    ElemA, cutlass::layout::RowMajor, 128 / cutlass::sizeof_bits<ElemA>::value,
    ElemB, cutlass::layout::ColumnMajor, 128 / cutlass::sizeof_bits<ElemB>::value,
    Acc,
    TileShape, ClusterShape,
    cutlass::gemm::collective::StageCount<7>,
    cutlass::gemm::collective::KernelScheduleAuto
  >::CollectiveOp;

using GemmKernel = cutlass::gemm::kernel::GemmUniversal<
    cute::Shape<int,int,int,int>,
    CollectiveMainloop,
    CollectiveEpilogue
>;
using Gemm = cutlass::gemm::device::GemmUniversalAdapter<GemmKernel>;

// Force the device kernel symbol into the cubin without needing a host main.
auto* _anchor = &cutlass::device_kernel<GemmKernel>;


// ===== COMPILED SASS (sm_90a) =====

	.target	sm_90a

	.elftype	@"ET_EXEC"


//--------------------- .note.nv.tkinfo           --------------------------
	.section	.note.nv.tkinfo,"",@"SHT_NOTE"
	.sectionflags	@"SHF_NOTE_NV_TKINFO"
	.tkinfo
        /*0018*/ 	.word	0x00000002
        /*0030*/ 	.string	""
        /*0030*/ 	.string	"ptxas"
        /*0030*/ 	.string	"Cuda compilation tools, release 13.0, V13.0.88"
        /*0030*/ 	.string	"Build cuda_13.0.r13.0/compiler.36424714_0"
        /*0030*/ 	.string	"-arch sm_90a -m 64 "



//--------------------- .note.nv.cuinfo           --------------------------
	.section	.note.nv.cuinfo,"",@"SHT_NOTE"
	.sectionflags	@"SHF_NOTE_NV_CUINFO"
        /*0018*/ 	.short	0x0002
        /*001a*/ 	.short	0x005a
        /*001c*/ 	.short	0x0082
	.zero		2


//--------------------- .nv.info                  --------------------------
	.section	.nv.info,"",@"SHT_CUDA_INFO"
	.align	4


	//----- nvinfo : EIATTR_REGCOUNT
	.align		4
        /*0000*/ 	.byte	0x04, 0x2f
        /*0002*/ 	.short	(.L_15 - .L_14)
	.align		4
.L_14:
        /*0004*/ 	.word	index@(_ZN7cutlass13device_kernelINS_4gemm6kernel13GemmUniversalIN4cute5tupleIJiiiiEEENS1_10collective13CollectiveMmaINS1_34MainloopSm90TmaGmmaWarpSpecializedILi7ENS5_IJNS4_1CILi1EEESB_SB_EEENS1_35KernelTmaWarpSpecializedCooperativeEEENS5_IJNSA_ILi128EEENSA_ILi256EEENSA_ILi32EEEEEENS_10bfloat16_tENS5_IJlSB_lEEESJ_SK_NS4_8TiledMMAINS4_8MMA_AtomIJNS4_4SM904GMMA28MMA_64x256x16_F32BF16BF16_SSILNSO_5MajorE0ELSQ_0ELNSO_7ScaleInE1ELSR_1EEEEEENS4_6LayoutINS5_IJNSA_ILi2EEESB_SB_EEENS5_IJSB_NSA_ILi0EEESX_EEEEENS5_IJNS4_10UnderscoreES10_S10_EEEEENS4_13SM90_TMA_LOADENS4_14ComposedLayoutINS4_7SwizzleILi2ELi4ELi3EEENS4_18smem_ptr_flag_bitsILi16EEENSU_INS5_IJNSA_ILi8EEESH_EEENS5_IJSH_SB_EEEEEEEvNS4_8identityES13_S1D_vS1E_EENS_8epilogue10collective6detail29Sm90TmaWarpSpecializedAdapterINS1H_15DefaultEpilogueISJ_SK_SK_NS1G_6thread17LinearCombinationISJ_Li1EffLNS1L_9ScaleType4KindE0ELNS_15FloatRoundStyleE2ESJ_EENS1_15EpilogueDefaultEEEEEvvEEEEvNT_6ParamsE)
        /*0008*/ 	.word	0x000000a8


	//----- nvinfo : EIATTR_FRAME_SIZE
	.align		4
.L_15:
        /*000c*/ 	.byte	0x04, 0x11
        /*000e*/ 	.short	(.L_17 - .L_16)
	.align		4
.L_16:
        /*0010*/ 	.word	index@(_ZN7cutlass13device_kernelINS_4gemm6kernel13GemmUniversalIN4cute5tupleIJiiiiEEENS1_10collective13CollectiveMmaINS1_34MainloopSm90TmaGmmaWarpSpecializedILi7ENS5_IJNS4_1CILi1EEESB_SB_EEENS1_35KernelTmaWarpSpecializedCooperativeEEENS5_IJNSA_ILi128EEENSA_ILi256EEENSA_ILi32EEEEEENS_10bfloat16_tENS5_IJlSB_lEEESJ_SK_NS4_8TiledMMAINS4_8MMA_AtomIJNS4_4SM904GMMA28MMA_64x256x16_F32BF16BF16_SSILNSO_5MajorE0ELSQ_0ELNSO_7ScaleInE1ELSR_1EEEEEENS4_6LayoutINS5_IJNSA_ILi2EEESB_SB_EEENS5_IJSB_NSA_ILi0EEESX_EEEEENS5_IJNS4_10UnderscoreES10_S10_EEEEENS4_13SM90_TMA_LOADENS4_14ComposedLayoutINS4_7SwizzleILi2ELi4ELi3EEENS4_18smem_ptr_flag_bitsILi16EEENSU_INS5_IJNSA_ILi8EEESH_EEENS5_IJSH_SB_EEEEEEEvNS4_8identityES13_S1D_vS1E_EENS_8epilogue10collective6detail29Sm90TmaWarpSpecializedAdapterINS1H_15DefaultEpilogueISJ_SK_SK_NS1G_6thread17LinearCombinationISJ_Li1EffLNS1L_9ScaleType4KindE0ELNS_15FloatRoundStyleE2ESJ_EENS1_15EpilogueDefaultEEEEEvvEEEEvNT_6ParamsE)
        /*0014*/ 	.word	0x00000000


	//----- nvinfo : EIATTR_MIN_STACK_SIZE
	.align		4
.L_17:
        /*0018*/ 	.byte	0x04, 0x12
        /*001a*/ 	.short	(.L_19 - .L_18)
	.align		4
.L_18:
        /*001c*/ 	.word	index@(_ZN7cutlass13device_kernelINS_4gemm6kernel13GemmUniversalIN4cute5tupleIJiiiiEEENS1_10collective13CollectiveMmaINS1_34MainloopSm90TmaGmmaWarpSpecializedILi7ENS5_IJNS4_1CILi1EEESB_SB_EEENS1_35KernelTmaWarpSpecializedCooperativeEEENS5_IJNSA_ILi128EEENSA_ILi256EEENSA_ILi32EEEEEENS_10bfloat16_tENS5_IJlSB_lEEESJ_SK_NS4_8TiledMMAINS4_8MMA_AtomIJNS4_4SM904GMMA28MMA_64x256x16_F32BF16BF16_SSILNSO_5MajorE0ELSQ_0ELNSO_7ScaleInE1ELSR_1EEEEEENS4_6LayoutINS5_IJNSA_ILi2EEESB_SB_EEENS5_IJSB_NSA_ILi0EEESX_EEEEENS5_IJNS4_10UnderscoreES10_S10_EEEEENS4_13SM90_TMA_LOADENS4_14ComposedLayoutINS4_7SwizzleILi2ELi4ELi3EEENS4_18smem_ptr_flag_bitsILi16EEENSU_INS5_IJNSA_ILi8EEESH_EEENS5_IJSH_SB_EEEEEEEvNS4_8identityES13_S1D_vS1E_EENS_8epilogue10collective6detail29Sm90TmaWarpSpecializedAdapterINS1H_15DefaultEpilogueISJ_SK_SK_NS1G_6thread17LinearCombinationISJ_Li1EffLNS1L_9ScaleType4KindE0ELNS_15FloatRoundStyleE2ESJ_EENS1_15EpilogueDefaultEEEEEvvEEEEvNT_6ParamsE)
        /*0020*/ 	.word	0x00000000
.L_19:


//--------------------- .nv.compat                --------------------------
	.section	.nv.compat,"",@"SHT_CUDA_COMPAT_INFO"
	.align	4
        /*0000*/ 	.byte	0x02, 0x09, 0x01, 0x00, 0x02, 0x02, 0x04, 0x00, 0x02, 0x05, 0x05, 0x00, 0x03, 0x07, 0x01, 0x01
        /*0010*/ 	.byte	0x02, 0x03, 0x01, 0x00, 0x02, 0x06, 0x01, 0x00, 0x04, 0x0b, 0x08, 0x00, 0x00, 0x00, 0x00, 0x00
        /*0020*/ 	.byte	0x00, 0x00, 0x00, 0x00


//--------------------- .nv.info._ZN7cutlass13device_kernelINS_4gemm6kernel13GemmUniversalIN4cute5tupleIJiiiiEEENS1_10collective13CollectiveMmaINS1_34MainloopSm90TmaGmmaWarpSpecializedILi7ENS5_IJNS4_1CILi1EEESB_SB_EEENS1_35KernelTmaWarpSpecializedCooperativeEEENS5_IJNSA_ILi128EEENSA_ILi256EEENSA_ILi32EEEEEENS_10bfloat16_tENS5_IJlSB_lEEESJ_SK_NS4_8TiledMMAINS4_8MMA_AtomIJNS4_4SM904GMMA28MMA_64x256x16_F32BF16BF16_SSILNSO_5MajorE0ELSQ_0ELNSO_7ScaleInE1ELSR_1EEEEEENS4_6LayoutINS5_IJNSA_ILi2EEESB_SB_EEENS5_IJSB_NSA_ILi0EEESX_EEEEENS5_IJNS4_10UnderscoreES10_S10_EEEEENS4_13SM90_TMA_LOADENS4_14ComposedLayoutINS4_7SwizzleILi2ELi4ELi3EEENS4_18smem_ptr_flag_bitsILi16EEENSU_INS5_IJNSA_ILi8EEESH_EEENS5_IJSH_SB_EEEEEEEvNS4_8identityES13_S1D_vS1E_EENS_8epilogue10collective6detail29Sm90TmaWarpSpecializedAdapterINS1H_15DefaultEpilogueISJ_SK_SK_NS1G_6thread17LinearCombinationISJ_Li1EffLNS1L_9ScaleType4KindE0ELNS_15FloatRoundStyleE2ESJ_EENS1_15EpilogueDefaultEEEEEvvEEEEvNT_6ParamsE --------------------------
	.section	.nv.info._ZN7cutlass13device_kernelINS_4gemm6kernel13GemmUniversalIN4cute5tupleIJiiiiEEENS1_10collective13CollectiveMmaINS1_34MainloopSm90TmaGmmaWarpSpecializedILi7ENS5_IJNS4_1CILi1EEESB_SB_EEENS1_35KernelTmaWarpSpecializedCooperativeEEENS5_IJNSA_ILi128EEENSA_ILi256EEENSA_ILi32EEEEEENS_10bfloat16_tENS5_IJlSB_lEEESJ_SK_NS4_8TiledMMAINS4_8MMA_AtomIJNS4_4SM904GMMA28MMA_64x256x16_F32BF16BF16_SSILNSO_5MajorE0ELSQ_0ELNSO_7ScaleInE1ELSR_1EEEEEENS4_6LayoutINS5_IJNSA_ILi2EEESB_SB_EEENS5_IJSB_NSA_ILi0EEESX_EEEEENS5_IJNS4_10UnderscoreES10_S10_EEEEENS4_13SM90_TMA_LOADENS4_14ComposedLayoutINS4_7SwizzleILi2ELi4ELi3EEENS4_18smem_ptr_flag_bitsILi16EEENSU_INS5_IJNSA_ILi8EEESH_EEENS5_IJSH_SB_EEEEEEEvNS4_8identityES13_S1D_vS1E_EENS_8epilogue10collective6detail29Sm90TmaWarpSpecializedAdapterINS1H_15DefaultEpilogueISJ_SK_SK_NS1G_6thread17LinearCombinationISJ_Li1EffLNS1L_9ScaleType4KindE0ELNS_15FloatRoundStyleE2ESJ_EENS1_15EpilogueDefaultEEEEEvvEEEEvNT_6ParamsE,"",@"SHT_CUDA_INFO"
	.sectionflags	@""
	.align	4


	//----- nvinfo : EIATTR_CUDA_API_VERSION
	.align		4
        /*0000*/ 	.byte	0x04, 0x37
        /*0002*/ 	.short	(.L_21 - .L_20)
.L_20:
        /*0004*/ 	.word	0x00000082


	//----- nvinfo : EIATTR_KPARAM_INFO
	.align		4
.L_21:
        /*0008*/ 	.byte	0x04, 0x17
        /*000a*/ 	.short	(.L_23 - .L_22)
.L_22:
        /*000c*/ 	.word	0x00000000
        /*0010*/ 	.short	0x0000
        /*0012*/ 	.short	0x0070
        /*0014*/ 	.byte	0x00, 0xf0, 0x01, 0x10


	//----- nvinfo : EIATTR_SPARSE_MMA_MASK
	.align		4
.L_23:
        /*0018*/ 	.byte	0x03, 0x50
        /*001a*/ 	.short	0x0000


	//----- nvinfo : EIATTR_MAXREG_COUNT
	.align		4
        /*001c*/ 	.byte	0x03, 0x1b
        /*001e*/ 	.short	0x00a8


	//----- nvinfo : EIATTR_NUM_BARRIERS
	.align		4
        /*0020*/ 	.byte	0x02, 0x4c
        /*0022*/ 	.byte	0x01
	.zero		1


	//----- nvinfo : EIATTR_EXTERNS
	.align		4
        /*0024*/ 	.byte	0x04, 0x0f
        /*0026*/ 	.short	(.L_25 - .L_24)


	//   ....[0]....
	.align		4
.L_24:
        /*0028*/ 	.word	index@(__assertfail)


	//----- nvinfo : EIATTR_MERCURY_ISA_VERSION
	.align		4
.L_25:
        /*002c*/ 	.byte	0x03, 0x5f
        /*002e*/ 	.short	0x0101


	//----- nvinfo : EIATTR_INT_WARP_WIDE_INSTR_OFFSETS
	.align		4
        /*0030*/ 	.byte	0x04, 0x31
        /*0032*/ 	.short	(.L_27 - .L_26)


	//   ....[0]....
.L_26:
        /*0034*/ 	.word	0x00000410


	//   ....[1]....
        /*0038*/ 	.word	0x00000440


	//   ....[2]....
        /*003c*/ 	.word	0x00000520


	//----- nvinfo : EIATTR_COOP_GROUP_MASK_REGIDS
	.align		4
.L_27:
        /*0040*/ 	.byte	0x04, 0x29
        /*0042*/ 	.short	(.L_29 - .L_28)


	//   ....[0]....
.L_28:
        /*0044*/ 	.word	0xffffffff


	//   ....[1]....
        /*0048*/ 	.word	0xffffffff


	//   ....[2]....
        /*004c*/ 	.word	0xffffffff


	//   ....[3]....
        /*0050*/ 	.word	0xffffffff


	//   ....[4]....
        /*0054*/ 	.word	0xffffffff


	//----- nvinfo : EIATTR_COOP_GROUP_INSTR_OFFSETS
	.align		4
.L_29:
        /*0058*/ 	.byte	0x04, 0x28
        /*005a*/ 	.short	(.L_31 - .L_30)


	//   ....[0]....
.L_30:
        /*005c*/ 	.word	0x00000060


	//   ....[1]....
        /*0060*/ 	.word	0x00000070


	//   ....[2]....
        /*0064*/ 	.word	0x00000130


	//   ....[3]....
        /*0068*/ 	.word	0x00000320


	//   ....[4]....
        /*006c*/ 	.word	0x00000fd0


	//----- nvinfo : EIATTR_REG_RECONFIG
	.align		4
.L_31:
        /*0070*/ 	.byte	0x01, 0x54
	.zero		2


	//----- nvinfo : EIATTR_SYSCALL_OFFSETS
	.align		4
        /*0074*/ 	.byte	0x04, 0x46
        /*0076*/ 	.short	(.L_33 - .L_32)


	//   ....[0]....
.L_32:
        /*0078*/ 	.word	0x00001190


	//----- nvinfo : EIATTR_MBARRIER_INSTR_OFFSETS
	.align		4
.L_33:
        /*007c*/ 	.byte	0x04, 0x39
        /*007e*/ 	.short	(.L_35 - .L_34)


	//   ....[0]....
.L_34:
        /*0080*/ 	.word	0x00000230
        /*0084*/ 	.word	0x000000ff
        /*0088*/ 	.word	0x00000000
        /*008c*/ 	.short	0x0100
        /*008e*/ 	.byte	0x08
	.zero		1


	//   ....[1]....
        /*0090*/ 	.word	0x00000240
        /*0094*/ 	.word	0x000000ff
        /*0098*/ 	.word	0x00000038
        /*009c*/ 	.short	0x0100
        /*009e*/ 	.byte	0x08
	.zero		1


	//   ....[2]....
        /*00a0*/ 	.word	0x00000250
        /*00a4*/ 	.word	0x000000ff
        /*00a8*/ 	.word	0x00000008
        /*00ac*/ 	.short	0x0100
        /*00ae*/ 	.byte	0x08
	.zero		1


	//   ....[3]....
        /*00b0*/ 	.word	0x00000260
        /*00b4*/ 	.word	0x000000ff
        /*00b8*/ 	.word	0x00000040
        /*00bc*/ 	.short	0x0100
        /*00be*/ 	.byte	0x08
	.zero		1


	//   ....[4]....
        /*00c0*/ 	.word	0x00000270
        /*00c4*/ 	.word	0x000000ff
        /*00c8*/ 	.word	0x00000010
        /*00cc*/ 	.short	0x0100
        /*00ce*/ 	.byte	0x08
	.zero		1


	//   ....[5]....
        /*00d0*/ 	.word	0x00000280
        /*00d4*/ 	.word	0x000000ff
        /*00d8*/ 	.word	0x00000048
        /*00dc*/ 	.short	0x0100
        /*00de*/ 	.byte	0x08
	.zero		1


	//   ....[6]....
        /*00e0*/ 	.word	0x00000290
        /*00e4*/ 	.word	0x000000ff
        /*00e8*/ 	.word	0x00000018
        /*00ec*/ 	.short	0x0100
        /*00ee*/ 	.byte	0x08
	.zero		1


	//   ....[7]....
        /*00f0*/ 	.word	0x000002a0
        /*00f4*/ 	.word	0x000000ff
        /*00f8*/ 	.word	0x00000050
        /*00fc*/ 	.short	0x0100
        /*00fe*/ 	.byte	0x08
	.zero		1


	//   ....[8]....
        /*0100*/ 	.word	0x000002b0
        /*0104*/ 	.word	0x000000ff
        /*0108*/ 	.word	0x00000020
        /*010c*/ 	.short	0x0100
        /*010e*/ 	.byte	0x08
	.zero		1


	//   ....[9]....
        /*0110*/ 	.word	0x000002c0
        /*0114*/ 	.word	0x000000ff
        /*0118*/ 	.word	0x00000058
        /*011c*/ 	.short	0x0100
        /*011e*/ 	.byte	0x08
	.zero		1


	//   ....[10]....
        /*0120*/ 	.word	0x000002d0
        /*0124*/ 	.word	0x000000ff
        /*0128*/ 	.word	0x00000028
        /*012c*/ 	.short	0x0100
        /*012e*/ 	.byte	0x08
	.zero		1


	//   ....[11]....
        /*0130*/ 	.word	0x000002e0
        /*0134*/ 	.word	0x000000ff
        /*0138*/ 	.word	0x00000060
        /*013c*/ 	.short	0x0100
        /*013e*/ 	.byte	0x08
	.zero		1


	//   ....[12]....
        /*0140*/ 	.word	0x000002f0
        /*0144*/ 	.word	0x000000ff
        /*0148*/ 	.word	0x00000030
        /*014c*/ 	.short	0x0100
        /*014e*/ 	.byte	0x08
	.zero		1


	//   ....[13]....
        /*0150*/ 	.word	0x00000300
        /*0154*/ 	.word	0x000000ff
        /*0158*/ 	.word	0x00000068
        /*015c*/ 	.short	0x0100
        /*015e*/ 	.byte	0x08
	.zero		1


	//   ....[14]....
        /*0160*/ 	.word	0x00000590
        /*0164*/ 	.word	0x000000ff
        /*0168*/ 	.word	0x00000080
        /*016c*/ 	.short	0x0100
        /*016e*/ 	.byte	0x06
	.zero		1


	//   ....[15]....
        /*0170*/ 	.word	0x000005f0
        /*0174*/ 	.word	0x000000ff
        /*0178*/ 	.word	0x00000088
        /*017c*/ 	.short	0x0100
        /*017e*/ 	.byte	0x06
	.zero		1


	//   ....[16]....
        /*0180*/ 	.word	0x00001210
        /*0184*/ 	.word	0x00000003
        /*0188*/ 	.word	0x00000000
        /*018c*/ 	.short	0x010a
        /*018e*/ 	.byte	0x3f
	.zero		1


	//   ....[17]....
        /*0190*/ 	.word	0x00001250
        /*0194*/ 	.word	0x00000003
        /*0198*/ 	.word	0x00000000
        /*019c*/ 	.short	0x010a
        /*019e*/ 	.byte	0x3f
	.zero		1


	//   ....[18]....
        /*01a0*/ 	.word	0x00001500
        /*01a4*/ 	.word	0x000000ff
        /*01a8*/ 	.word	0x00000000
        /*01ac*/ 	.short	0x010a
        /*01ae*/ 	.byte	0x04
	.zero		1


	//   ....[19]....
        /*01b0*/ 	.word	0x00001540
        /*01b4*/ 	.word	0x000000ff
        /*01b8*/ 	.word	0x00000000
        /*01bc*/ 	.short	0x010a
        /*01be*/ 	.byte	0x04
	.zero		1


	//   ....[20]....
        /*01c0*/ 	.word	0x000016b0
        /*01c4*/ 	.word	0x000000ff
        /*01c8*/ 	.word	0x00000000
        /*01cc*/ 	.short	0x0101
        /*01ce*/ 	.byte	0x04
	.zero		1


	//   ....[21]....
        /*01d0*/ 	.word	0x000018d0
        /*01d4*/ 	.word	0x000000ff
        /*01d8*/ 	.word	0x00000000
        /*01dc*/ 	.short	0x0101
        /*01de*/ 	.byte	0x04
	.zero		1


	//   ....[22]....
        /*01e0*/ 	.word	0x0000a760
        /*01e4*/ 	.word	0x0000000e
        /*01e8*/ 	.word	0x00000038
        /*01ec*/ 	.short	0x010a
        /*01ee*/ 	.byte	0x3f
	.zero		1


	//   ....[23]....
        /*01f0*/ 	.word	0x0000ab40
        /*01f4*/ 	.word	0x00000006
        /*01f8*/ 	.word	0x00000088
        /*01fc*/ 	.short	0x0101
        /*01fe*/ 	.byte	0x3f
	.zero		1


	//   ....[24]....
        /*0200*/ 	.word	0x0000b230
        /*0204*/ 	.word	0x00000007
        /*0208*/ 	.word	0x00000000
        /*020c*/ 	.short	0x010a
        /*020e*/ 	.byte	0x3f
	.zero		1


	//   ....[25]....
        /*0210*/ 	.word	0x0000b2b0
        /*0214*/ 	.word	0x00000009
        /*0218*/ 	.word	0x00000000
        /*021c*/ 	.short	0x010a
        /*021e*/ 	.byte	0x3f
	.zero		1


	//   ....[26]....
        /*0220*/ 	.word	0x0000b340
        /*0224*/ 	.word	0x00000006
        /*0228*/ 	.word	0x00000000
        /*022c*/ 	.short	0x010a
        /*022e*/ 	.byte	0x3f
	.zero		1


	//   ....[27]....
        /*0230*/ 	.word	0x0000b3d0
        /*0234*/ 	.word	0x00000009
        /*0238*/ 	.word	0x00000000
        /*023c*/ 	.short	0x010a
        /*023e*/ 	.byte	0x3f
	.zero		1


	//   ....[28]....
        /*0240*/ 	.word	0x0000b460
        /*0244*/ 	.word	0x00000006
        /*0248*/ 	.word	0x00000000
        /*024c*/ 	.short	0x010a
        /*024e*/ 	.byte	0x3f
	.zero		1


	//   ....[29]....
        /*0250*/ 	.word	0x0000b4f0
        /*0254*/ 	.word	0x00000009
        /*0258*/ 	.word	0x00000000
        /*025c*/ 	.short	0x010a
        /*025e*/ 	.byte	0x3f
	.zero		1


	//   ....[30]....
        /*0260*/ 	.word	0x0000b580
        /*0264*/ 	.word	0x00000003
        /*0268*/ 	.word	0x00000000
        /*026c*/ 	.short	0x010a
        /*026e*/ 	.byte	0x3f
	.zero		1


	//   ....[31]....
        /*0270*/ 	.word	0x0000b5e0
        /*0274*/ 	.word	0x00000003
        /*0278*/ 	.word	0x00000000
        /*027c*/ 	.short	0x010a
        /*027e*/ 	.byte	0x3f
	.zero		1


	//   ....[32]....
        /*0280*/ 	.word	0x0000b640
        /*0284*/ 	.word	0x00000004
        /*0288*/ 	.word	0x00000000
        /*028c*/ 	.short	0x010a
        /*028e*/ 	.byte	0x3f
	.zero		1


	//   ....[33]....
        /*0290*/ 	.word	0x0000b710
        /*0294*/ 	.word	0x0000000e
        /*0298*/ 	.word	0x00000038
        /*029c*/ 	.short	0x010a
        /*029e*/ 	.byte	0x3f
	.zero		1


	//   ....[34]....
        /*02a0*/ 	.word	0x0000b7e0
        /*02a4*/ 	.word	0x00000007
        /*02a8*/ 	.word	0x00000000
        /*02ac*/ 	.short	0x010a
        /*02ae*/ 	.byte	0x3f
	.zero		1


	//   ....[35]....
        /*02b0*/ 	.word	0x0000b830
        /*02b4*/ 	.word	0x00000009
        /*02b8*/ 	.word	0x00000000
        /*02bc*/ 	.short	0x010a
        /*02be*/ 	.byte	0x3f
	.zero		1


	//   ....[36]....
        /*02c0*/ 	.word	0x0000b880
        /*02c4*/ 	.word	0x00000006
        /*02c8*/ 	.word	0x00000000
        /*02cc*/ 	.short	0x010a
        /*02ce*/ 	.byte	0x3f
	.zero		1


	//   ....[37]....
        /*02d0*/ 	.word	0x0000b8d0
        /*02d4*/ 	.word	0x00000009
        /*02d8*/ 	.word	0x00000000
        /*02dc*/ 	.short	0x010a
        /*02de*/ 	.byte	0x3f
	.zero		1


	//   ....[38]....
        /*02e0*/ 	.word	0x0000b920
        /*02e4*/ 	.word	0x00000006
        /*02e8*/ 	.word	0x00000000
        /*02ec*/ 	.short	0x010a
        /*02ee*/ 	.byte	0x3f
	.zero		1


	//   ....[39]....
        /*02f0*/ 	.word	0x0000b970
        /*02f4*/ 	.word	0x00000009
        /*02f8*/ 	.word	0x00000000
        /*02fc*/ 	.short	0x010a
        /*02fe*/ 	.byte	0x3f
	.zero		1


	//----- nvinfo : EIATTR_NUM_MBARRIERS
	.align		4
.L_35:
        /*0300*/ 	.byte	0x03, 0x38
        /*0302*/ 	.short	0x0010


	//----- nvinfo : EIATTR_EXIT_INSTR_OFFSETS
	.align		4
        /*0304*/ 	.byte	0x04, 0x1c
        /*0306*/ 	.short	(.L_37 - .L_36)


	//   ....[0]....
.L_36:
        /*0308*/ 	.word	0x00000640


	//   ....[1]....
        /*030c*/ 	.word	0x00000f00


	//   ....[2]....
        /*0310*/ 	.word	0x00009dd0


	//   ....[3]....
        /*0314*/ 	.word	0x0000a400


	//   ....[4]....
        /*0318*/ 	.word	0x0000b5d0


	//----- nvinfo : EIATTR_MAX_THREADS
	.align		4
.L_37:
        /*031c*/ 	.byte	0x04, 0x05
        /*031e*/ 	.short	(.L_39 - .L_38)
.L_38:
        /*0320*/ 	.word	0x00000180
        /*0324*/ 	.word	0x00000001
        /*0328*/ 	.word	0x00000001


	//----- nvinfo : EIATTR_CRS_STACK_SIZE
	.align		4
.L_39:
        /*032c*/ 	.byte	0x04, 0x1e
        /*032e*/ 	.short	(.L_41 - .L_40)
.L_40:
        /*0330*/ 	.word	0x00000000


	//----- nvinfo : EIATTR_CBANK_PARAM_SIZE
	.align		4
.L_41:
        /*0334*/ 	.byte	0x03, 0x19
        /*0336*/ 	.short	0x0470


	//----- nvinfo : EIATTR_PARAM_CBANK
	.align		4
        /*0338*/ 	.byte	0x04, 0x0a
        /*033a*/ 	.short	(.L_43 - .L_42)
	.align		4
.L_42:
        /*033c*/ 	.word	index@(.nv.constant0._ZN7cutlass13device_kernelINS_4gemm6kernel13GemmUniversalIN4cute5tupleIJiiiiEEENS1_10collective13CollectiveMmaINS1_34MainloopSm90TmaGmmaWarpSpecializedILi7ENS5_IJNS4_1CILi1EEESB_SB_EEENS1_35KernelTmaWarpSpecializedCooperativeEEENS5_IJNSA_ILi128EEENSA_ILi256EEENSA_ILi32EEEEEENS_10bfloat16_tENS5_IJlSB_lEEESJ_SK_NS4_8TiledMMAINS4_8MMA_AtomIJNS4_4SM904GMMA28MMA_64x256x16_F32BF16BF16_SSILNSO_5MajorE0ELSQ_0ELNSO_7ScaleInE1ELSR_1EEEEEENS4_6LayoutINS5_IJNSA_ILi2EEESB_SB_EEENS5_IJSB_NSA_ILi0EEESX_EEEEENS5_IJNS4_10UnderscoreES10_S10_EEEEENS4_13SM90_TMA_LOADENS4_14ComposedLayoutINS4_7SwizzleILi2ELi4ELi3EEENS4_18smem_ptr_flag_bitsILi16EEENSU_INS5_IJNSA_ILi8EEESH_EEENS5_IJSH_SB_EEEEEEEvNS4_8identityES13_S1D_vS1E_EENS_8epilogue10collective6detail29Sm90TmaWarpSpecializedAdapterINS1H_15DefaultEpilogueISJ_SK_SK_NS1G_6thread17LinearCombinationISJ_Li1EffLNS1L_9ScaleType4KindE0ELNS_15FloatRoundStyleE2ESJ_EENS1_15EpilogueDefaultEEEEEvvEEEEvNT_6ParamsE)
        /*0340*/ 	.short	0x0210
        /*0342*/ 	.short	0x0470


	//----- nvinfo : EIATTR_SW_WAR
	.align		4
.L_43:
        /*0344*/ 	.byte	0x04, 0x36
        /*0346*/ 	.short	(.L_45 - .L_44)
.L_44:
        /*0348*/ 	.word	0x00000008
.L_45:


//--------------------- .nv.callgraph             --------------------------
	.section	.nv.callgraph,"",@"SHT_CUDA_CALLGRAPH"
	.align	4
	.sectionentsize	8
	.align		4
        /*0000*/ 	.word	0x00000000
	.align		4
        /*0004*/ 	.word	0xffffffff
	.align		4
        /*0008*/ 	.word	index@(_ZN7cutlass13device_kernelINS_4gemm6kernel13GemmUniversalIN4cute5tupleIJiiiiEEENS1_10collective13CollectiveMmaINS1_34MainloopSm90TmaGmmaWarpSpecializedILi7ENS5_IJNS4_1CILi1EEESB_SB_EEENS1_35KernelTmaWarpSpecializedCooperativeEEENS5_IJNSA_ILi128EEENSA_ILi256EEENSA_ILi32EEEEEENS_10bfloat16_tENS5_IJlSB_lEEESJ_SK_NS4_8TiledMMAINS4_8MMA_AtomIJNS4_4SM904GMMA28MMA_64x256x16_F32BF16BF16_SSILNSO_5MajorE0ELSQ_0ELNSO_7ScaleInE1ELSR_1EEEEEENS4_6LayoutINS5_IJNSA_ILi2EEESB_SB_EEENS5_IJSB_NSA_ILi0EEESX_EEEEENS5_IJNS4_10UnderscoreES10_S10_EEEEENS4_13SM90_TMA_LOADENS4_14ComposedLayoutINS4_7SwizzleILi2ELi4ELi3EEENS4_18smem_ptr_flag_bitsILi16EEENSU_INS5_IJNSA_ILi8EEESH_EEENS5_IJSH_SB_EEEEEEEvNS4_8identityES13_S1D_vS1E_EENS_8epilogue10collective6detail29Sm90TmaWarpSpecializedAdapterINS1H_15DefaultEpilogueISJ_SK_SK_NS1G_6thread17LinearCombinationISJ_Li1EffLNS1L_9ScaleType4KindE0ELNS_15FloatRoundStyleE2ESJ_EENS1_15EpilogueDefaultEEEEEvvEEEEvNT_6ParamsE)
	.align		4
        /*000c*/ 	.word	index@(__assertfail)
	.align		4
        /*0010*/ 	.word	0x00000000
	.align		4
        /*0014*/ 	.word	0xfffffffe
	.align		4
        /*0018*/ 	.word	0x00000000
	.align		4
        /*001c*/ 	.word	0xfffffffd
	.align		4
        /*0020*/ 	.word	0x00000000
	.align		4
        /*0024*/ 	.word	0xfffffffc


//--------------------- .nv.constant4             --------------------------
	.section	.nv.constant4,"a",@progbits
	.align	8
	.align		8
.nv.constant4:
        /*0000*/ 	.dword	__assertfail
	.align		8
        /*0008*/ 	.dword	__unnamed_1
	.align		8
        /*0010*/ 	.dword	_ZN40_INTERNAL_8287bcbb_4_k_cu_75589f56_253604cuda3std3__45__cpo5beginE
	.align		8
        /*0018*/ 	.dword	_ZN40_INTERNAL_8287bcbb_4_k_cu_75589f56_253604cuda3std3__45__cpo3endE
	.align		8
        /*0020*/ 	.dword	_ZN40_INTERNAL_8287bcbb_4_k_cu_75589f56_253604cuda3std3__45__cpo6cbeginE
	.align		8
        /*0028*/ 	.dword	_ZN40_INTERNAL_8287bcbb_4_k_cu_75589f56_253604cuda3std3__45__cpo4cendE
	.align		8
        /*0030*/ 	.dword	_ZN40_INTERNAL_8287bcbb_4_k_cu_75589f56_253604cuda3std3__442_GLOBAL__N__8287bcbb_4_k_cu_75589f56_253606ignoreE
	.align		8
        /*0038*/ 	.dword	_ZN40_INTERNAL_8287bcbb_4_k_cu_75589f56_253604cuda3std3__419piecewise_constructE
	.align		8
        /*0040*/ 	.dword	_ZN40_INTERNAL_8287bcbb_4_k_cu_75589f56_253604cuda3std3__48in_placeE
	.align		8
        /*0048*/ 	.dword	_ZN40_INTERNAL_8287bcbb_4_k_cu_75589f56_253604cuda3std6ranges3__45__cpo4swapE
	.align		8
        /*0050*/ 	.dword	_ZN40_INTERNAL_8287bcbb_4_k_cu_75589f56_253604cuda3std6ranges3__45__cpo9iter_moveE
	.align		8
        /*0058*/ 	.dword	_ZN40_INTERNAL_8287bcbb_4_k_cu_75589f56_253604cute7productE
	.align		8
        /*0060*/ 	.dword	_ZN40_INTERNAL_8287bcbb_4_k_cu_75589f56_253604cute1_E
	.align		8
        /*0068*/ 	.dword	$str$22
	.align		8
        /*0070*/ 	.dword	$str$23


//--------------------- .text._ZN7cutlass13device_kernelINS_4gemm6kernel13GemmUniversalIN4cute5tupleIJiiiiEEENS1_10collective13CollectiveMmaINS1_34MainloopSm90TmaGmmaWarpSpecializedILi7ENS5_IJNS4_1CILi1EEESB_SB_EEENS1_35KernelTmaWarpSpecializedCooperativeEEENS5_IJNSA_ILi128EEENSA_ILi256EEENSA_ILi32EEEEEENS_10bfloat16_tENS5_IJlSB_lEEESJ_SK_NS4_8TiledMMAINS4_8MMA_AtomIJNS4_4SM904GMMA28MMA_64x256x16_F32BF16BF16_SSILNSO_5MajorE0ELSQ_0ELNSO_7ScaleInE1ELSR_1EEEEEENS4_6LayoutINS5_IJNSA_ILi2EEESB_SB_EEENS5_IJSB_NSA_ILi0EEESX_EEEEENS5_IJNS4_10UnderscoreES10_S10_EEEEENS4_13SM90_TMA_LOADENS4_14ComposedLayoutINS4_7SwizzleILi2ELi4ELi3EEENS4_18smem_ptr_flag_bitsILi16EEENSU_INS5_IJNSA_ILi8EEESH_EEENS5_IJSH_SB_EEEEEEEvNS4_8identityES13_S1D_vS1E_EENS_8epilogue10collective6detail29Sm90TmaWarpSpecializedAdapterINS1H_15DefaultEpilogueISJ_SK_SK_NS1G_6thread17LinearCombinationISJ_Li1EffLNS1L_9ScaleType4KindE0ELNS_15FloatRoundStyleE2ESJ_EENS1_15EpilogueDefaultEEEEEvvEEEEvNT_6ParamsE --------------------------
	.section	.text._ZN7cutlass13device_kernelINS_4gemm6kernel13GemmUniversalIN4cute5tupleIJiiiiEEENS1_10collective13CollectiveMmaINS1_34MainloopSm90TmaGmmaWarpSpecializedILi7ENS5_IJNS4_1CILi1EEESB_SB_EEENS1_35KernelTmaWarpSpecializedCooperativeEEENS5_IJNSA_ILi128EEENSA_ILi256EEENSA_ILi32EEEEEENS_10bfloat16_tENS5_IJlSB_lEEESJ_SK_NS4_8TiledMMAINS4_8MMA_AtomIJNS4_4SM904GMMA28MMA_64x256x16_F32BF16BF16_SSILNSO_5MajorE0ELSQ_0ELNSO_7ScaleInE1ELSR_1EEEEEENS4_6LayoutINS5_IJNSA_ILi2EEESB_SB_EEENS5_IJSB_NSA_ILi0EEESX_EEEEENS5_IJNS4_10UnderscoreES10_S10_EEEEENS4_13SM90_TMA_LOADENS4_14ComposedLayoutINS4_7SwizzleILi2ELi4ELi3EEENS4_18smem_ptr_flag_bitsILi16EEENSU_INS5_IJNSA_ILi8EEESH_EEENS5_IJSH_SB_EEEEEEEvNS4_8identityES13_S1D_vS1E_EENS_8epilogue10collective6detail29Sm90TmaWarpSpecializedAdapterINS1H_15DefaultEpilogueISJ_SK_SK_NS1G_6thread17LinearCombinationISJ_Li1EffLNS1L_9ScaleType4KindE0ELNS_15FloatRoundStyleE2ESJ_EENS1_15EpilogueDefaultEEEEEvvEEEEvNT_6ParamsE,"ax",@progbits
	.align	128
.text._ZN7cutlass13device_kernelINS_4gemm6kernel13GemmUniversalIN4cute5tupleIJiiiiEEENS1_10collective13CollectiveMmaINS1_34MainloopSm90TmaGmmaWarpSpecializedILi7ENS5_IJNS4_1CILi1EEESB_SB_EEENS1_35KernelTmaWarpSpecializedCooperativeEEENS5_IJNSA_ILi128EEENSA_ILi256EEENSA_ILi32EEEEEENS_10bfloat16_tENS5_IJlSB_lEEESJ_SK_NS4_8TiledMMAINS4_8MMA_AtomIJNS4_4SM904GMMA28MMA_64x256x16_F32BF16BF16_SSILNSO_5MajorE0ELSQ_0ELNSO_7ScaleInE1ELSR_1EEEEEENS4_6LayoutINS5_IJNSA_ILi2EEESB_SB_EEENS5_IJSB_NSA_ILi0EEESX_EEEEENS5_IJNS4_10UnderscoreES10_S10_EEEEENS4_13SM90_TMA_LOADENS4_14ComposedLayoutINS4_7SwizzleILi2ELi4ELi3EEENS4_18smem_ptr_flag_bitsILi16EEENSU_INS5_IJNSA_ILi8EEESH_EEENS5_IJSH_SB_EEEEEEEvNS4_8identityES13_S1D_vS1E_EENS_8epilogue10collective6detail29Sm90TmaWarpSpecializedAdapterINS1H_15DefaultEpilogueISJ_SK_SK_NS1G_6thread17LinearCombinationISJ_Li1EffLNS1L_9ScaleType4KindE0ELNS_15FloatRoundStyleE2ESJ_EENS1_15EpilogueDefaultEEEEEvvEEEEvNT_6ParamsE:
        .type           _ZN7cutlass13device_kernelINS_4gemm6kernel13GemmUniversalIN4cute5tupleIJiiiiEEENS1_10collective13CollectiveMmaINS1_34MainloopSm90TmaGmmaWarpSpecializedILi7ENS5_IJNS4_1CILi1EEESB_SB_EEENS1_35KernelTmaWarpSpecializedCooperativeEEENS5_IJNSA_ILi128EEENSA_ILi256EEENSA_ILi32EEEEEENS_10bfloat16_tENS5_IJlSB_lEEESJ_SK_NS4_8TiledMMAINS4_8MMA_AtomIJNS4_4SM904GMMA28MMA_64x256x16_F32BF16BF16_SSILNSO_5MajorE0ELSQ_0ELNSO_7ScaleInE1ELSR_1EEEEEENS4_6LayoutINS5_IJNSA_ILi2EEESB_SB_EEENS5_IJSB_NSA_ILi0EEESX_EEEEENS5_IJNS4_10UnderscoreES10_S10_EEEEENS4_13SM90_TMA_LOADENS4_14ComposedLayoutINS4_7SwizzleILi2ELi4ELi3EEENS4_18smem_ptr_flag_bitsILi16EEENSU_INS5_IJNSA_ILi8EEESH_EEENS5_IJSH_SB_EEEEEEEvNS4_8identityES13_S1D_vS1E_EENS_8epilogue10collective6detail29Sm90TmaWarpSpecializedAdapterINS1H_15DefaultEpilogueISJ_SK_SK_NS1G_6thread17LinearCombinationISJ_Li1EffLNS1L_9ScaleType4KindE0ELNS_15FloatRoundStyleE2ESJ_EENS1_15EpilogueDefaultEEEEEvvEEEEvNT_6ParamsE,@function
        .size           _ZN7cutlass13device_kernelINS_4gemm6kernel13GemmUniversalIN4cute5tupleIJiiiiEEENS1_10collective13CollectiveMmaINS1_34MainloopSm90TmaGmmaWarpSpecializedILi7ENS5_IJNS4_1CILi1EEESB_SB_EEENS1_35KernelTmaWarpSpecializedCooperativeEEENS5_IJNSA_ILi128EEENSA_ILi256EEENSA_ILi32EEEEEENS_10bfloat16_tENS5_IJlSB_lEEESJ_SK_NS4_8TiledMMAINS4_8MMA_AtomIJNS4_4SM904GMMA28MMA_64x256x16_F32BF16BF16_SSILNSO_5MajorE0ELSQ_0ELNSO_7ScaleInE1ELSR_1EEEEEENS4_6LayoutINS5_IJNSA_ILi2EEESB_SB_EEENS5_IJSB_NSA_ILi0EEESX_EEEEENS5_IJNS4_10UnderscoreES10_S10_EEEEENS4_13SM90_TMA_LOADENS4_14ComposedLayoutINS4_7SwizzleILi2ELi4ELi3EEENS4_18smem_ptr_flag_bitsILi16EEENSU_INS5_IJNSA_ILi8EEESH_EEENS5_IJSH_SB_EEEEEEEvNS4_8identityES13_S1D_vS1E_EENS_8epilogue10collective6detail29Sm90TmaWarpSpecializedAdapterINS1H_15DefaultEpilogueISJ_SK_SK_NS1G_6thread17LinearCombinationISJ_Li1EffLNS1L_9ScaleType4KindE0ELNS_15FloatRoundStyleE2ESJ_EENS1_15EpilogueDefaultEEEEEvvEEEEvNT_6ParamsE,(.L_x_328 - _ZN7cutlass13device_kernelINS_4gemm6kernel13GemmUniversalIN4cute5tupleIJiiiiEEENS1_10collective13CollectiveMmaINS1_34MainloopSm90TmaGmmaWarpSpecializedILi7ENS5_IJNS4_1CILi1EEESB_SB_EEENS1_35KernelTmaWarpSpecializedCooperativeEEENS5_IJNSA_ILi128EEENSA_ILi256EEENSA_ILi32EEEEEENS_10bfloat16_tENS5_IJlSB_lEEESJ_SK_NS4_8TiledMMAINS4_8MMA_AtomIJNS4_4SM904GMMA28MMA_64x256x16_F32BF16BF16_SSILNSO_5MajorE0ELSQ_0ELNSO_7ScaleInE1ELSR_1EEEEEENS4_6LayoutINS5_IJNSA_ILi2EEESB_SB_EEENS5_IJSB_NSA_ILi0EEESX_EEEEENS5_IJNS4_10UnderscoreES10_S10_EEEEENS4_13SM90_TMA_LOADENS4_14ComposedLayoutINS4_7SwizzleILi2ELi4ELi3EEENS4_18smem_ptr_flag_bitsILi16EEENSU_INS5_IJNSA_ILi8EEESH_EEENS5_IJSH_SB_EEEEEEEvNS4_8identityES13_S1D_vS1E_EENS_8epilogue10collective6detail29Sm90TmaWarpSpecializedAdapterINS1H_15DefaultEpilogueISJ_SK_SK_NS1G_6thread17LinearCombinationISJ_Li1EffLNS1L_9ScaleType4KindE0ELNS_15FloatRoundStyleE2ESJ_EENS1_15EpilogueDefaultEEEEEvvEEEEvNT_6ParamsE)
        .other          _ZN7cutlass13device_kernelINS_4gemm6kernel13GemmUniversalIN4cute5tupleIJiiiiEEENS1_10collective13CollectiveMmaINS1_34MainloopSm90TmaGmmaWarpSpecializedILi7ENS5_IJNS4_1CILi1EEESB_SB_EEENS1_35KernelTmaWarpSpecializedCooperativeEEENS5_IJNSA_ILi128EEENSA_ILi256EEENSA_ILi32EEEEEENS_10bfloat16_tENS5_IJlSB_lEEESJ_SK_NS4_8TiledMMAINS4_8MMA_AtomIJNS4_4SM904GMMA28MMA_64x256x16_F32BF16BF16_SSILNSO_5MajorE0ELSQ_0ELNSO_7ScaleInE1ELSR_1EEEEEENS4_6LayoutINS5_IJNSA_ILi2EEESB_SB_EEENS5_IJSB_NSA_ILi0EEESX_EEEEENS5_IJNS4_10UnderscoreES10_S10_EEEEENS4_13SM90_TMA_LOADENS4_14ComposedLayoutINS4_7SwizzleILi2ELi4ELi3EEENS4_18smem_ptr_flag_bitsILi16EEENSU_INS5_IJNSA_ILi8EEESH_EEENS5_IJSH_SB_EEEEEEEvNS4_8identityES13_S1D_vS1E_EENS_8epilogue10collective6detail29Sm90TmaWarpSpecializedAdapterINS1H_15DefaultEpilogueISJ_SK_SK_NS1G_6thread17LinearCombinationISJ_Li1EffLNS1L_9ScaleType4KindE0ELNS_15FloatRoundStyleE2ESJ_EENS1_15EpilogueDefaultEEEEEvvEEEEvNT_6ParamsE,@"STO_CUDA_ENTRY STV_DEFAULT"
_ZN7cutlass13device_kernelINS_4gemm6kernel13GemmUniversalIN4cute5tupleIJiiiiEEENS1_10collective13CollectiveMmaINS1_34MainloopSm90TmaGmmaWarpSpecializedILi7ENS5_IJNS4_1CILi1EEESB_SB_EEENS1_35KernelTmaWarpSpecializedCooperativeEEENS5_IJNSA_ILi128EEENSA_ILi256EEENSA_ILi32EEEEEENS_10bfloat16_tENS5_IJlSB_lEEESJ_SK_NS4_8TiledMMAINS4_8MMA_AtomIJNS4_4SM904GMMA28MMA_64x256x16_F32BF16BF16_SSILNSO_5MajorE0ELSQ_0ELNSO_7ScaleInE1ELSR_1EEEEEENS4_6LayoutINS5_IJNSA_ILi2EEESB_SB_EEENS5_IJSB_NSA_ILi0EEESX_EEEEENS5_IJNS4_10UnderscoreES10_S10_EEEEENS4_13SM90_TMA_LOADENS4_14ComposedLayoutINS4_7SwizzleILi2ELi4ELi3EEENS4_18smem_ptr_flag_bitsILi16EEENSU_INS5_IJNSA_ILi8EEESH_EEENS5_IJSH_SB_EEEEEEEvNS4_8identityES13_S1D_vS1E_EENS_8epilogue10collective6detail29Sm90TmaWarpSpecializedAdapterINS1H_15DefaultEpilogueISJ_SK_SK_NS1G_6thread17LinearCombinationISJ_Li1EffLNS1L_9ScaleType4KindE0ELNS_15FloatRoundStyleE2ESJ_EENS1_15EpilogueDefaultEEEEEvvEEEEvNT_6ParamsE:
[----:B------:R-:W0:Y:S01]  /*0000*/  LDC R1, c[0x0][0x28] ;  /* 0x00000a00ff017b82 */ /* 0x000e220000000800 */
[----:B------:R-:W1:Y:S01]  /*0010*/  S2R R18, SR_TID.X ;  /* 0x0000000000127919 */ /* 0x000e620000002100 */
[----:B------:R-:W-:Y:S01]  /*0020*/  ELECT P0, URZ, PT ;  /* 0x00000000003f782f */ /* 0x000fe20003800000 */
[----:B------:R-:W-:Y:S01]  /*0030*/  BSSY B0, `(.L_x_0) ;  /* 0x000000f000007945 */ /* 0x000fe20003800000 */
[--C-:B-1----:R-:W-:Y:S02]  /*0040*/  SHF.R.U32.HI R0, RZ, 0x5, R18.reuse ;  /* 0x00000005ff007819 */ /* 0x102fe40000011612 */
[----:B------:R-:W-:-:S03]  /*0050*/  SHF.R.U32.HI R22, RZ, 0x7, R18 ;  /* 0x00000007ff167819 */ /* 0x000fc60000011612 */
[----:B------:R-:W1:Y:S04]  /*0060*/  SHFL.IDX PT, R5, R0, RZ, 0x1f ;  /* 0x00001fff00057589 */ /* 0x000e6800000e0000 */
[----:B------:R2:W3:Y:S01]  /*0070*/  SHFL.IDX PT, R8, R22, RZ, 0x1f ;  /* 0x00001fff16087589 */ /* 0x0004e200000e0000 */
[----:B-1----:R-:W-:-:S13]  /*0080*/  ISETP.NE.OR P0, PT, R5, RZ, !P0 ;  /* 0x000000ff0500720c */ /* 0x002fda0004705670 */
[----:B0-23--:R-:W-:Y:S05]  /*0090*/  @P0 BRA `(.L_x_1) ;  /* 0x0000000000200947 */ /* 0x00dfea0003800000 */
[----:B------:R-:W-:Y:S02]  /*00a0*/  ULDC.64 UR4, c[0x0][0x198] ;  /* 0x0000660000047ab9 */ /* 0x000fe40000000a00 */
[----:B------:R-:W-:Y:S02]  /*00b0*/  UIADD3 UR6, UP0, UR4, 0xf0, URZ ;  /* 0x000000f004067890 */ /* 0x000fe4000ff1e03f */
[----:B------:R-:W-:Y:S02]  /*00c0*/  UIADD3 UR4, UP1, UR4, 0x1f0, URZ ;  /* 0x000001f004047890 */ /* 0x000fe4000ff3e03f */
[----:B------:R-:W-:Y:S02]  /*00d0*/  UIADD3.X UR7, URZ, UR5, URZ, UP0, !UPT ;  /* 0x000000053f077290 */ /* 0x000fe400087fe43f */
[----:B------:R-:W-:-:S07]  /*00e0*/  UIADD3.X UR5, URZ, UR5, URZ, UP1, !UPT ;  /* 0x000000053f057290 */ /* 0x000fce0008ffe43f */
[----:B------:R0:W-:Y:S02]  /*00f0*/  UTMACCTL.PF [UR6] ;  /* 0x00000000060079b9 */ /* 0x0001e40008040000 */
[----:B------:R0:W-:Y:S02]  /*0100*/  UTMACCTL.PF [UR4] ;  /* 0x00000000040079b9 */ /* 0x0001e40008040000 */
[----:B0-----:R-:W-:Y:S01]  /*0110*/  NOP ;  /* 0x0000000000007918 */ /* 0x001fe20000000000 */
.L_x_1:
[----:B------:R-:W-:Y:S05]  /*0120*/  BSYNC B0 ;  /* 0x0000000000007941 */ /* 0x000fea0003800000 */
.L_x_0:
[----:B------:R-:W0:Y:S02]  /*0130*/  SHFL.IDX PT, R2, R0, RZ, 0x1f ;  /* 0x00001fff00027589 */ /* 0x000e2400000e0000 */
[----:B0-----:R-:W-:-:S13]  /*0140*/  ISETP.NE.AND P0, PT, R2, RZ, PT ;  /* 0x000000ff0200720c */ /* 0x001fda0003f05270 */
[----:B------:R-:W-:Y:S05]  /*0150*/  @P0 BRA `(.L_x_2) ;  /* 0x0000000000700947 */ /* 0x000fea0003800000 */
[----:B------:R-:W0:Y:S01]  /*0160*/  S2UR UR8, SR_CgaCtaId ;  /* 0x00000000000879c3 */ /* 0x000e220000008800 */
[----:B------:R-:W-:Y:S01]  /*0170*/  UMOV UR4, 0x400 ;  /* 0x0000040000047882 */ /* 0x000fe20000000000 */
[----:B------:R-:W-:Y:S01]  /*0180*/  UMOV UR5, 0x1 ;  /* 0x0000000100057882 */ /* 0x000fe20000000000 */
[----:B------:R-:W-:Y:S01]  /*0190*/  UMOV UR6, 0x100 ;  /* 0x0000010000067882 */ /* 0x000fe20000000000 */
[----:B------:R-:W-:Y:S01]  /*01a0*/  ELECT P0, URZ, PT ;  /* 0x00000000003f782f */ /* 0x000fe20003800000 */
[----:B------:R-:W-:-:S04]  /*01b0*/  UIADD3 UR6, -UR6, 0x100000, URZ ;  /* 0x0010000006067890 */ /* 0x000fc8000fffe13f */
[----:B------:R-:W-:Y:S02]  /*01c0*/  USHF.L.U32 UR7, UR6, 0xb, URZ ;  /* 0x0000000b06077899 */ /* 0x000fe4000800063f */
[----:B------:R-:W-:Y:S02]  /*01d0*/  USHF.L.U32 UR6, UR6, 0x1, URZ ;  /* 0x0000000106067899 */ /* 0x000fe4000800063f */
[----:B0-----:R-:W-:Y:S02]  /*01e0*/  ULEA UR8, UR8, UR4, 0x18 ;  /* 0x0000000408087291 */ /* 0x001fe4000f8ec03f */
[----:B------:R-:W-:-:S04]  /*01f0*/  UIADD3 UR4, -UR5, 0x100000, URZ ;  /* 0x0010000005047890 */ /* 0x000fc8000fffe13f */
[----:B------:R-:W-:Y:S02]  /*0200*/  USHF.L.U32 UR5, UR4, 0xb, URZ ;  /* 0x0000000b04057899 */ /* 0x000fe4000800063f */
[----:B------:R-:W-:Y:S01]  /*0210*/  USHF.L.U32 UR4, UR4, 0x1, URZ ;  /* 0x0000000104047899 */ /* 0x000fe2000800063f */
[----:B------:R-:W0:Y:S11]  /*0220*/  FENCE.VIEW.ASYNC.S ;  /* 0x00000000000073c6 */ /* 0x000e360000000000 */
[----:B0-----:R0:W1:Y:S01]  /*0230*/  SYNCS.EXCH.64 URZ, [UR8], UR4 ;  /* 0x00000004083f75b2 */ /* 0x0010620008000100 */
[----:B------:R0:W2:Y:S01]  /*0240*/  SYNCS.EXCH.64 URZ, [UR8+0x38], UR6 ;  /* 0x00003806083f75b2 */ /* 0x0000a20008000100 */
[----:B------:R0:W3:Y:S01]  /*0250*/  SYNCS.EXCH.64 URZ, [UR8+0x8], UR4 ;  /* 0x00000804083f75b2 */ /* 0x0000e20008000100 */
[----:B------:R0:W4:Y:S01]  /*0260*/  SYNCS.EXCH.64 URZ, [UR8+0x40], UR6 ;  /* 0x00004006083f75b2 */ /* 0x0001220008000100 */
[----:B------:R0:W0:Y:S01]  /*0270*/  SYNCS.EXCH.64 URZ, [UR8+0x10], UR4 ;  /* 0x00001004083f75b2 */ /* 0x0000220008000100 */
        /* <DEDUP_REMOVED lines=9> */
[----:B------:R-:W-:Y:S01]  /*0310*/  NOP ;  /* 0x0000000000007918 */ /* 0x000fe20000000000 */
.L_x_2:
[----:B------:R-:W5:Y:S01]  /*0320*/  SHFL.IDX PT, R0, R0, RZ, 0x1f ;  /* 0x00001fff00007589 */ /* 0x000f6200000e0000 */
[----:B------:R-:W-:Y:S01]  /*0330*/  ELECT P0, URZ, PT ;  /* 0x00000000003f782f */ /* 0x000fe20003800000 */
[----:B------:R-:W1:Y:S01]  /*0340*/  LDC R2, c[0x0][0x65c] ;  /* 0x00019700ff027b82 */ /* 0x000e620000000800 */
[----:B------:R-:W-:Y:S01]  /*0350*/  SHF.R.S32.HI R6, RZ, 0x1f, R5 ;  /* 0x0000001fff067819 */ /* 0x000fe20000011405 */
[----:B------:R-:W2:Y:S01]  /*0360*/  S2R R3, SR_CTAID.Y ;  /* 0x0000000000037919 */ /* 0x000ea20000002600 */
[----:B0-----:R-:W-:Y:S01]  /*0370*/  UMOV UR4, 0x20 ;  /* 0x0000002000047882 */ /* 0x001fe20000000000 */
[----:B------:R-:W-:Y:S01]  /*0380*/  ISETP.NE.AND P2, PT, R8, RZ, PT ;  /* 0x000000ff0800720c */ /* 0x000fe20003f45270 */
[----:B------:R-:W-:Y:S01]  /*0390*/  NOP ;  /* 0x0000000000007918 */ /* 0x000fe20000000000 */
[----:B------:R-:W0:Y:S01]  /*03a0*/  S2R R4, SR_CTAID.X ;  /* 0x0000000000047919 */ /* 0x000e220000002500 */
[----:B------:R-:W-:Y:S01]  /*03b0*/  LEA.HI R6, R6, R5, RZ, 0x2 ;  /* 0x0000000506067211 */ /* 0x000fe200078f10ff */
[----:B------:R-:W-:Y:S01]  /*03c0*/  NOP ;  /* 0x0000000000007918 */ /* 0x000fe20000000000 */
[----:B-----5:R-:W-:-:S02]  /*03d0*/  ISETP.NE.OR P0, PT, R0, RZ, !P0 ;  /* 0x000000ff0000720c */ /* 0x020fc40004705670 */
[----:B-1----:R-:W-:-:S04]  /*03e0*/  ISETP.NE.AND P3, PT, R2, 0x1, PT ;  /* 0x000000010200780c */ /* 0x002fc80003f65270 */
[----:B------:R-:W-:Y:S02]  /*03f0*/  P2R R0, PR, RZ, 0x8 ;  /* 0x00000008ff007803 */ /* 0x000fe40000000000 */
[----:B------:R-:W-:-:S05]  /*0400*/  LOP3.LUT R0, R6, 0xfffffffc, RZ, 0xc0, !PT ;  /* 0xfffffffc06007812 */ /* 0x000fca00078ec0ff */
[----:B------:R-:W-:Y:S01]  /*0410*/  VOTEU.ALL UP0, P0 ;  /* 0x00000000003f7886 */ /* 0x000fe20000000000 */
[----:B------:R-:W-:Y:S01]  /*0420*/  IMAD.IADD R0, R5, 0x1, -R0 ;  /* 0x0000000105007824 */ /* 0x000fe200078e0a00 */
[----:B------:R-:W0:Y:S01]  /*0430*/  @P3 LDC R17, c[0x0][0x10] ;  /* 0x00000400ff113b82 */ /* 0x000e220000000800 */
[----:B------:R-:W-:Y:S01]  /*0440*/  VOTEU.ALL UP1, P0 ;  /* 0x00000000003f7886 */ /* 0x000fe20000020000 */
[----:B--2---:R-:W-:Y:S01]  /*0450*/  @P3 IMAD.MOV.U32 R6, RZ, RZ, R3 ;  /* 0x000000ffff063224 */ /* 0x004fe200078e0003 */
[----:B------:R-:W-:Y:S01]  /*0460*/  @!UP0 UMOV UR6, 0x400 ;  /* 0x0000040000068882 */ /* 0x000fe20000000000 */
[----:B------:R-:W-:-:S04]  /*0470*/  @!UP0 UIADD3 UR4, -UR4, 0x100000, URZ ;  /* 0x0010000004048890 */ /* 0x000fc8000fffe13f */
[----:B------:R-:W-:Y:S02]  /*0480*/  @!UP0 USHF.L.U32 UR5, UR4, 0xb, URZ ;  /* 0x0000000b04058899 */ /* 0x000fe4000800063f */
[----:B------:R-:W-:Y:S01]  /*0490*/  @!UP0 USHF.L.U32 UR4, UR4, 0x1, URZ ;  /* 0x0000000104048899 */ /* 0x000fe2000800063f */
[----:B------:R-:W-:Y:S02]  /*04a0*/  @P3 IMAD.MOV.U32 R7, RZ, RZ, RZ ;  /* 0x000000ffff073224 */ /* 0x000fe400078e00ff */
[----:B------:R-:W-:Y:S01]  /*04b0*/  IMAD.MOV.U32 R5, RZ, RZ, RZ ;  /* 0x000000ffff057224 */ /* 0x000fe200078e00ff */
[----:B------:R-:W1:Y:S01]  /*04c0*/  @!UP0 S2UR UR7, SR_CgaCtaId ;  /* 0x00000000000789c3 */ /* 0x000e620000008800 */
[----:B------:R-:W-:-:S07]  /*04d0*/  @P3 IMAD.MOV.U32 R11, RZ, RZ, RZ ;  /* 0x000000ffff0b3224 */ /* 0x000fce00078e00ff */
[----:B------:R-:W2:Y:S01]  /*04e0*/  @!P3 LDC R9, c[0x0][0xc] ;  /* 0x00000300ff09bb82 */ /* 0x000ea20000000800 */
[----:B0-----:R-:W-:-:S04]  /*04f0*/  @P3 IMAD.WIDE.U32 R16, R4, R17, R6 ;  /* 0x0000001104103225 */ /* 0x001fc800078e0006 */
[----:B------:R-:W-:Y:S01]  /*0500*/  @P3 IMAD.IADD R17, R17, 0x1, R11 ;  /* 0x0000000111113824 */ /* 0x000fe200078e020b */
[----:B-1----:R-:W-:Y:S01]  /*0510*/  @!UP0 ULEA UR6, UR7, UR6, 0x18 ;  /* 0x0000000607068291 */ /* 0x002fe2000f8ec03f */
[----:B------:R-:W-:Y:S01]  /*0520*/  VOTEU.ALL UP0, P0 ;  /* 0x00000000003f7886 */ /* 0x000fe20000000000 */
[----:B------:R-:W-:-:S04]  /*0530*/  ISETP.NE.AND P0, PT, R0, 0x3, PT ;  /* 0x000000030000780c */ /* 0x000fc80003f05270 */
[----:B------:R-:W-:Y:S01]  /*0540*/  ISETP.EQ.OR P0, PT, R0, RZ, !P0 ;  /* 0x000000ff0000720c */ /* 0x000fe20004702670 */
[----:B--2---:R-:W-:-:S03]  /*0550*/  @!P3 IMAD.WIDE.U32 R6, R9, R3, R4 ;  /* 0x000000030906b225 */ /* 0x004fc600078e0004 */
[C---:B------:R-:W-:Y:S01]  /*0560*/  ISETP.EQ.AND P0, PT, R8.reuse, RZ, P0 ;  /* 0x000000ff0800720c */ /* 0x040fe20000702270 */
[----:B------:R-:W-:Y:S01]  /*0570*/  VIADD R8, R8, 0xffffffff ;  /* 0xffffffff08087836 */ /* 0x000fe20000000000 */
[----:B------:R-:W0:Y:S02]  /*0580*/  FENCE.VIEW.ASYNC.S ;  /* 0x00000000000073c6 */ /* 0x000e240000000000 */
[----:B0-----:R0:W3:Y:S01]  /*0590*/  @!UP0 SYNCS.EXCH.64 URZ, [UR6+0x80], UR4 ;  /* 0x00008004063f85b2 */ /* 0x0010e20008000100 */
[----:B------:R-:W-:Y:S01]  /*05a0*/  @!P3 IMAD.MOV.U32 R16, RZ, RZ, R6 ;  /* 0x000000ffff10b224 */ /* 0x000fe200078e0006 */
[----:B------:R-:W-:Y:S01]  /*05b0*/  SEL R19, RZ, 0x1, !P0 ;  /* 0x00000001ff137807 */ /* 0x000fe20004000000 */
[----:B------:R-:W-:Y:S01]  /*05c0*/  @!P3 IMAD.MOV.U32 R17, RZ, RZ, R7 ;  /* 0x000000ffff11b224 */ /* 0x000fe200078e0007 */
[----:B------:R-:W-:-:S04]  /*05d0*/  ISETP.GE.U32.AND P1, PT, R8, 0x2, PT ;  /* 0x000000020800780c */ /* 0x000fc80003f26070 */
[----:B------:R-:W-:Y:S01]  /*05e0*/  SEL R19, R19, 0x2, P1 ;  /* 0x0000000213137807 */ /* 0x000fe20000800000 */
[----:B------:R0:W3:Y:S01]  /*05f0*/  @!UP1 SYNCS.EXCH.64 URZ, [UR6+0x88], UR4 ;  /* 0x00008804063f95b2 */ /* 0x0000e20008000100 */
[----:B------:R-:W-:Y:S01]  /*0600*/  NOP ;  /* 0x0000000000007918 */ /* 0x000fe20000000000 */
[----:B---34-:R-:W-:Y:S06]  /*0610*/  BAR.SYNC.DEFER_BLOCKING 0x0 ;  /* 0x0000000000007b1d */ /* 0x018fec0000010000 */
[----:B------:R-:W-:Y:S05]  /*0620*/  @!P2 BRA `(.L_x_3) ;  /* 0x0000009400eca947 */ /* 0x000fea0003800000 */
[----:B------:R-:W-:-:S13]  /*0630*/  ISETP.GT.U32.AND P0, PT, R8, 0x1, PT ;  /* 0x000000010800780c */ /* 0x000fda0003f04070 */
[----:B0-----:R-:W-:Y:S05]  /*0640*/  @P0 EXIT ;  /* 0x000000000000094d */ /* 0x001fea0003800000 */
[----:B------:R-:W-:Y:S01]  /*0650*/  ULDC.64 UR4, c[0x0][0x650] ;  /* 0x0001940000047ab9 */ /* 0x000fe20000000a00 */
[----:B------:R-:W-:Y:S01]  /*0660*/  PRMT R0, RZ, 0x7610, R0 ;  /* 0x00007610ff007816 */ /* 0x000fe20000000000 */
[----:B------:R-:W-:Y:S01]  /*0670*/  IMAD.MOV.U32 R153, RZ, RZ, -0x1 ;  /* 0xffffffffff997424 */ /* 0x000fe200078e00ff */
[----:B------:R-:W-:Y:S01]  /*0680*/  ISETP.GE.U32.AND P0, PT, R16, UR4, PT ;  /* 0x0000000410007c0c */ /* 0x000fe2000bf06070 */
[----:B------:R-:W-:Y:S02]  /*0690*/  IMAD.MOV.U32 R152, RZ, RZ, -0x1 ;  /* 0xffffffffff987424 */ /* 0x000fe400078e00ff */
[----:B------:R-:W-:Y:S01]  /*06a0*/  IMAD.MOV.U32 R23, RZ, RZ, -0x1 ;  /* 0xffffffffff177424 */ /* 0x000fe200078e00ff */
[----:B------:R-:W-:-:S13]  /*06b0*/  ISETP.GE.U32.AND.EX P0, PT, R17, UR5, PT, P0 ;  /* 0x0000000511007c0c */ /* 0x000fda000bf06100 */
[----:B------:R-:W-:Y:S05]  /*06c0*/  @P0 BRA `(.L_x_4) ;  /* 0x0000000400540947 */ /* 0x000fea0003800000 */
[----:B------:R-:W0:Y:S01]  /*06d0*/  LDC.64 R14, c[0x0][0x628] ;  /* 0x00018a00ff0e7b82 */ /* 0x000e220000000a00 */
[----:B------:R-:W-:Y:S02]  /*06e0*/  IMAD.MOV.U32 R6, RZ, RZ, R16 ;  /* 0x000000ffff067224 */ /* 0x000fe400078e0010 */
[----:B------:R-:W-:-:S05]  /*06f0*/  IMAD.MOV.U32 R7, RZ, RZ, R17 ;  /* 0x000000ffff077224 */ /* 0x000fca00078e0011 */
[----:B------:R-:W1:Y:S08]  /*0700*/  LDC R0, c[0x0][0x630] ;  /* 0x00018c00ff007b82 */ /* 0x000e700000000800 */
[----:B------:R-:W2:Y:S01]  /*0710*/  LDC.64 R20, c[0x0][0x620] ;  /* 0x00018800ff147b82 */ /* 0x000ea20000000a00 */
[----:B0-----:R-:W-:-:S04]  /*0720*/  ISETP.NE.U32.AND P0, PT, R14, RZ, PT ;  /* 0x000000ff0e00720c */ /* 0x001fc80003f05070 */
[----:B------:R-:W-:-:S13]  /*0730*/  ISETP.NE.AND.EX P0, PT, R15, RZ, PT, P0 ;  /* 0x000000ff0f00720c */ /* 0x000fda0003f05300 */
[----:B-12---:R-:W-:Y:S05]  /*0740*/  @!P0 BRA `(.L_x_5) ;  /* 0x0000000000288947 */ /* 0x006fea0003800000 */
[----:B------:R-:W0:Y:S02]  /*0750*/  LDC R11, c[0x0][0x634] ;  /* 0x00018d00ff0b7b82 */ /* 0x000e240000000800 */
[----:B0-----:R-:W-:-:S05]  /*0760*/  IADD3 R11, P0, R16, R11, RZ ;  /* 0x0000000b100b7210 */ /* 0x001fca0007f1e0ff */
[----:B------:R-:W-:-:S04]  /*0770*/  IMAD.X R13, RZ, RZ, R17, P0 ;  /* 0x000000ffff0d7224 */ /* 0x000fc800000e0611 */
[----:B------:R-:W-:-:S04]  /*0780*/  IMAD.WIDE.U32 R6, R13, R14, RZ ;  /* 0x0000000e0d067225 */ /* 0x000fc800078e00ff */
[----:B------:R-:W-:-:S04]  /*0790*/  IMAD.WIDE.U32 R8, P0, R11, R15, R6 ;  /* 0x0000000f0b087225 */ /* 0x000fc80007800006 */
[----:B------:R-:W-:-:S04]  /*07a0*/  IMAD.WIDE.U32 R6, R11, R14, RZ ;  /* 0x0000000e0b067225 */ /* 0x000fc800078e00ff */
[----:B------:R-:W-:Y:S01]  /*07b0*/  IMAD.X R11, RZ, RZ, RZ, P0 ;  /* 0x000000ffff0b7224 */ /* 0x000fe200000e06ff */
[----:B------:R-:W-:Y:S01]  /*07c0*/  IADD3 RZ, P0, R7, R8, RZ ;  /* 0x0000000807ff7210 */ /* 0x000fe20007f1e0ff */
[----:B------:R-:W-:-:S04]  /*07d0*/  IMAD.MOV.U32 R10, RZ, RZ, R9 ;  /* 0x000000ffff0a7224 */ /* 0x000fc800078e0009 */
[----:B------:R-:W-:-:S08]  /*07e0*/  IMAD.WIDE.U32.X R6, R13, R15, R10, P0 ;  /* 0x0000000f0d067225 */ /* 0x000fd000000e040a */
.L_x_5:
[-CC-:B------:R-:W-:Y:S01]  /*07f0*/  SHF.R.U64 R23, R6, R0.reuse, R7.reuse ;  /* 0x0000000006177219 */ /* 0x180fe20000001207 */
[----:B------:R-:W0:Y:S01]  /*0800*/  LDC R10, c[0x0][0x618] ;  /* 0x00018600ff0a7b82 */ /* 0x000e220000000800 */
[----:B------:R-:W-:Y:S01]  /*0810*/  SHF.R.U32.HI R5, RZ, R0, R7 ;  /* 0x00000000ff057219 */ /* 0x000fe20000011607 */
[----:B------:R-:W-:Y:S01]  /*0820*/  ULDC UR4, c[0x0][0x150] ;  /* 0x0000540000047ab9 */ /* 0x000fe20000000800 */
[----:B------:R-:W-:Y:S02]  /*0830*/  IADD3 R9, P0, RZ, -R23, RZ ;  /* 0x80000017ff097210 */ /* 0x000fe40007f1e0ff */
[----:B------:R-:W-:-:S03]  /*0840*/  I2FP.F32.U32 R0, R4 ;  /* 0x0000000400007245 */ /* 0x000fc60000201000 */
[----:B------:R-:W1:Y:S01]  /*0850*/  LDC.64 R28, c[0x0][0x640] ;  /* 0x00019000ff1c7b82 */ /* 0x000e620000000a00 */
[----:B------:R-:W-:Y:S02]  /*0860*/  IMAD.X R11, RZ, RZ, ~R5, P0 ;  /* 0x000000ffff0b7224 */ /* 0x000fe400000e0e05 */
[----:B------:R-:W-:Y:S01]  /*0870*/  FMUL R0, R0, UR4 ;  /* 0x0000000400007c20 */ /* 0x000fe20008400000 */
[----:B------:R-:W-:Y:S01]  /*0880*/  IMAD.WIDE.U32 R6, R9, R20, R16 ;  /* 0x0000001409067225 */ /* 0x000fe200078e0010 */
[----:B------:R-:W-:-:S03]  /*0890*/  ULDC UR4, c[0x0][0x154] ;  /* 0x0000550000047ab9 */ /* 0x000fc60000000800 */
[----:B------:R-:W-:Y:S01]  /*08a0*/  IMAD R8, R11, R20, RZ ;  /* 0x000000140b087224 */ /* 0x000fe200078e02ff */
[----:B------:R-:W2:Y:S01]  /*08b0*/  LDC R5, c[0x0][0x144] ;  /* 0x00005100ff057b82 */ /* 0x000ea20000000800 */
[----:B------:R-:W3:Y:S02]  /*08c0*/  F2I.U32.TRUNC.NTZ R0, R0 ;  /* 0x0000000000007305 */ /* 0x000ee4000020f000 */
[----:B------:R-:W-:-:S04]  /*08d0*/  IMAD R9, R9, R21, R8 ;  /* 0x0000001509097224 */ /* 0x000fc800078e0208 */
[----:B------:R-:W-:Y:S01]  /*08e0*/  IMAD.IADD R7, R7, 0x1, R9 ;  /* 0x0000000107077824 */ /* 0x000fe200078e0209 */
[----:B------:R-:W4:Y:S01]  /*08f0*/  LDC R12, c[0x0][0x608] ;  /* 0x00018200ff0c7b82 */ /* 0x000f220000000800 */
[----:B------:R-:W-:-:S03]  /*0900*/  IMAD.MOV.U32 R9, RZ, RZ, -0x1 ;  /* 0xffffffffff097424 */ /* 0x000fc600078e00ff */
[-CC-:B0-----:R-:W-:Y:S02]  /*0910*/  SHF.R.U64 R20, R6, R10.reuse, R7.reuse ;  /* 0x0000000a06147219 */ /* 0x181fe40000001207 */
[----:B------:R-:W-:Y:S02]  /*0920*/  I2FP.F32.U32 R6, R3 ;  /* 0x0000000300067245 */ /* 0x000fe40000201000 */
[----:B------:R-:W0:Y:S01]  /*0930*/  LDC R26, c[0x0][0x658] ;  /* 0x00019600ff1a7b82 */ /* 0x000e220000000800 */
[----:B-1----:R-:W-:Y:S01]  /*0940*/  ISETP.NE.U32.AND P0, PT, R28, RZ, PT ;  /* 0x000000ff1c00720c */ /* 0x002fe20003f05070 */
[----:B---3--:R-:W-:Y:S01]  /*0950*/  IMAD.MOV R8, RZ, RZ, -R0 ;  /* 0x000000ffff087224 */ /* 0x008fe200078e0a00 */
[----:B------:R-:W-:Y:S01]  /*0960*/  SHF.R.U32.HI R7, RZ, R10, R7 ;  /* 0x0000000aff077219 */ /* 0x000fe20000011607 */
[----:B------:R-:W-:Y:S01]  /*0970*/  FMUL R6, R6, UR4 ;  /* 0x0000000406067c20 */ /* 0x000fe20008400000 */
[----:B------:R-:W-:-:S03]  /*0980*/  ISETP.NE.AND.EX P0, PT, R29, RZ, PT, P0 ;  /* 0x000000ff1d00720c */ /* 0x000fc60003f05300 */
[----:B------:R-:W1:Y:S01]  /*0990*/  LDC R14, c[0x0][0x148] ;  /* 0x00005200ff0e7b82 */ /* 0x000e620000000800 */
[----:B--2---:R-:W-:-:S07]  /*09a0*/  IMAD R0, R5, R8, R4 ;  /* 0x0000000805007224 */ /* 0x004fce00078e0204 */
[----:B------:R-:W2:Y:S01]  /*09b0*/  LDC R24, c[0x0][0x600] ;  /* 0x00018000ff187b82 */ /* 0x000ea20000000800 */
[-CC-:B----4-:R-:W-:Y:S02]  /*09c0*/  SHF.R.U64 R30, R20, R12.reuse, R7.reuse ;  /* 0x0000000c141e7219 */ /* 0x190fe40000001207 */
[----:B------:R-:W-:Y:S01]  /*09d0*/  SHF.R.U32.HI R5, RZ, R12, R7 ;  /* 0x0000000cff057219 */ /* 0x000fe20000011607 */
[----:B------:R-:W-:Y:S01]  /*09e0*/  IMAD.MOV.U32 R7, RZ, RZ, 0x1 ;  /* 0x00000001ff077424 */ /* 0x000fe200078e00ff */
[----:B------:R3:W4:Y:S03]  /*09f0*/  F2I.U32.TRUNC.NTZ R12, R6 ;  /* 0x00000006000c7305 */ /* 0x000726000020f000 */
[----:B------:R-:W1:Y:S01]  /*0a00*/  LDC R15, c[0x0][0x648] ;  /* 0x00019200ff0f7b82 */ /* 0x000e620000000800 */
[-C--:B0-----:R-:W-:Y:S02]  /*0a10*/  SHF.L.U32 R4, R9, R26.reuse, RZ ;  /* 0x0000001a09047219 */ /* 0x081fe400000006ff */
[----:B------:R-:W-:-:S02]  /*0a20*/  SHF.R.U64 R32, R30, R26, R5 ;  /* 0x0000001a1e207219 */ /* 0x000fc40000001205 */
[----:B------:R-:W-:Y:S02]  /*0a30*/  LOP3.LUT R11, RZ, R4, RZ, 0x33, !PT ;  /* 0x00000004ff0b7212 */ /* 0x000fe400078e33ff */
[-C--:B------:R-:W-:Y:S01]  /*0a40*/  SHF.R.U32.HI R5, RZ, R26.reuse, R5 ;  /* 0x0000001aff057219 */ /* 0x080fe20000011605 */
[----:B------:R-:W0:Y:S01]  /*0a50*/  LDC R21, c[0x0][0x638] ;  /* 0x00018e00ff157b82 */ /* 0x000e220000000800 */
[----:B------:R-:W-:Y:S01]  /*0a60*/  SHF.L.U32 R10, R7, R26, RZ ;  /* 0x0000001a070a7219 */ /* 0x000fe200000006ff */
[----:B------:R-:W-:-:S06]  /*0a70*/  IMAD.MOV.U32 R4, RZ, RZ, R32 ;  /* 0x000000ffff047224 */ /* 0x000fcc00078e0020 */
[----:B------:R-:W0:Y:S01]  /*0a80*/  LDC R153, c[0x0][0x610] ;  /* 0x00018400ff997b82 */ /* 0x000e220000000800 */
[----:B---34-:R-:W-:Y:S05]  /*0a90*/  @!P0 BRA `(.L_x_6) ;  /* 0x0000000000288947 */ /* 0x018fea0003800000 */
[----:B------:R-:W3:Y:S02]  /*0aa0*/  LDC R9, c[0x0][0x64c] ;  /* 0x00019300ff097b82 */ /* 0x000ee40000000800 */
[----:B---3--:R-:W-:-:S05]  /*0ab0*/  IADD3 R9, P0, R32, R9, RZ ;  /* 0x0000000920097210 */ /* 0x008fca0007f1e0ff */
        /* <DEDUP_REMOVED lines=8> */
.L_x_6:
[----:B-1----:R-:W-:Y:S01]  /*0b40*/  SHF.R.U64 R4, R4, R15, R5 ;  /* 0x0000000f04047219 */ /* 0x002fe20000001205 */
[----:B--2---:R-:W-:Y:S01]  /*0b50*/  VIADD R5, R24, 0xffffffff ;  /* 0xffffffff18057836 */ /* 0x004fe20000000000 */
[----:B------:R-:W-:Y:S01]  /*0b60*/  LOP3.LUT R11, R30, R11, RZ, 0xc0, !PT ;  /* 0x0000000b1e0b7212 */ /* 0x000fe200078ec0ff */
[----:B------:R-:W-:Y:S02]  /*0b70*/  IMAD.MOV R12, RZ, RZ, -R12 ;  /* 0x000000ffff0c7224 */ /* 0x000fe400078e0a0c */
[----:B------:R-:W-:Y:S02]  /*0b80*/  IMAD.MOV R6, RZ, RZ, -R4 ;  /* 0x000000ffff067224 */ /* 0x000fe400078e0a04 */
[----:B------:R-:W-:Y:S01]  /*0b90*/  IMAD R11, R10, R4, R11 ;  /* 0x000000040a0b7224 */ /* 0x000fe200078e020b */
[----:B------:R-:W-:Y:S01]  /*0ba0*/  LOP3.LUT R4, R20, R5, RZ, 0xc0, !PT ;  /* 0x0000000514047212 */ /* 0x000fe200078ec0ff */
[----:B------:R-:W-:Y:S02]  /*0bb0*/  @P3 IMAD R0, R14, R12, R3 ;  /* 0x0000000c0e003224 */ /* 0x000fe400078e0203 */
[----:B0-----:R-:W-:-:S02]  /*0bc0*/  IMAD R3, R6, R21, R32 ;  /* 0x0000001506037224 */ /* 0x001fc400078e0220 */
[----:B------:R-:W-:Y:S02]  /*0bd0*/  IMAD R153, R11, R153, R0 ;  /* 0x000000990b997224 */ /* 0x000fe400078e0200 */
[----:B------:R-:W-:Y:S02]  /*0be0*/  IMAD R4, R3, R24, R4 ;  /* 0x0000001803047224 */ /* 0x000fe400078e0204 */
[----:B------:R-:W-:-:S03]  /*0bf0*/  IMAD.MOV.U32 R0, RZ, RZ, 0x1 ;  /* 0x00000001ff007424 */ /* 0x000fc600078e00ff */
[----:B------:R-:W-:Y:S02]  /*0c00*/  SEL R152, R4, R153, !P3 ;  /* 0x0000009904987207 */ /* 0x000fe40005800000 */
[----:B------:R-:W-:-:S07]  /*0c10*/  SEL R153, R153, R4, !P3 ;  /* 0x0000000499997207 */ /* 0x000fce0005800000 */
.L_x_4:
[----:B------:R-:W-:-:S08]  /*0c20*/  NOP ;  /* 0x0000000000007918 */ /* 0x000fd00000000000 */
[----:B------:R-:W0:Y:S02]  /*0c30*/  USETMAXREG.TRY_ALLOC.CTAPOOL UP0, 0xe8 ;  /* 0x000000e8000079c8 */ /* 0x000e240008000600 */
[----:B0-----:R-:W-:-:S13]  /*0c40*/  PLOP3.LUT P0, PT, PT, PT, UP0, 0x80, 0x0 ;  /* 0x000000000000781c */ /* 0x001fda0003f0f008 */
[----:B------:R-:W-:Y:S05]  /*0c50*/  @!P0 BRA `(.L_x_4) ;  /* 0xfffffffc00f08947 */ /* 0x000fea000383ffff */
[----:B------:R-:W-:Y:S01]  /*0c60*/  ULDC.64 UR4, c[0x0][0x598] ;  /* 0x0001660000047ab9 */ /* 0x000fe20000000a00 */
[----:B------:R-:W-:Y:S01]  /*0c70*/  ULDC.64 UR36, c[0x0][0x208] ;  /* 0x0000820000247ab9 */ /* 0x000fe20000000a00 */
[----:B------:R-:W-:-:S04]  /*0c80*/  ISETP.NE.U32.AND P0, PT, RZ, UR4, PT ;  /* 0x00000004ff007c0c */ /* 0x000fc8000bf05070 */
[----:B------:R-:W-:-:S13]  /*0c90*/  ISETP.NE.AND.EX P0, PT, RZ, UR5, PT, P0 ;  /* 0x00000005ff007c0c */ /* 0x000fda000bf05300 */
[----:B------:R-:W-:Y:S05]  /*0ca0*/  @!P0 BRA `(.L_x_7) ;  /* 0x00000000001c8947 */ /* 0x000fea0003800000 */
[----:B------:R-:W0:Y:S02]  /*0cb0*/  LDC.64 R4, c[0x0][0x598] ;  /* 0x00016600ff047b82 */ /* 0x000e240000000a00 */
[----:B0-----:R-:W2:Y:S02]  /*0cc0*/  LDG.E.64 R4, desc[UR36][R4.64] ;  /* 0x0000002404047981 */ /* 0x001ea4000c1e1b00 */
[----:B--2---:R-:W-:-:S04]  /*0cd0*/  ISETP.NE.U32.AND P0, PT, R4, RZ, PT ;  /* 0x000000ff0400720c */ /* 0x004fc80003f05070 */
[----:B------:R-:W-:-:S13]  /*0ce0*/  ISETP.NE.AND.EX P0, PT, R5, RZ, PT, P0 ;  /* 0x000000ff0500720c */ /* 0x000fda0003f05300 */
[----:B------:R-:W-:Y:S05]  /*0cf0*/  @!P0 BRA `(.L_x_7) ;  /* 0x0000000000088947 */ /* 0x000fea0003800000 */
[----:B------:R0:W5:Y:S01]  /*0d00*/  LD.E R154, desc[UR36][R4.64] ;  /* 0x00000024049a7980 */ /* 0x000162000c101900 */
[----:B------:R-:W-:Y:S05]  /*0d10*/  BRA `(.L_x_8) ;  /* 0x0000000000247947 */ /* 0x000fea0003800000 */
.L_x_7:
[----:B------:R-:W-:Y:S02]  /*0d20*/  ULDC.64 UR4, c[0x0][0x588] ;  /* 0x0001620000047ab9 */ /* 0x000fe40000000a00 */
[----:B------:R-:W-:-:S04]  /*0d30*/  ISETP.NE.U32.AND P0, PT, RZ, UR4, PT ;  /* 0x00000004ff007c0c */ /* 0x000fc8000bf05070 */
[----:B------:R-:W-:-:S13]  /*0d40*/  ISETP.NE.AND.EX P0, PT, RZ, UR5, PT, P0 ;  /* 0x00000005ff007c0c */ /* 0x000fda000bf05300 */
[----:B------:R-:W-:Y:S05]  /*0d50*/  @!P0 BRA `(.L_x_9) ;  /* 0x00000000000c8947 */ /* 0x000fea0003800000 */
[----:B------:R-:W0:Y:S02]  /*0d60*/  LDC.64 R154, c[0x0][0x588] ;  /* 0x00016200ff9a7b82 */ /* 0x000e240000000a00 */
[----:B0-----:R1:W5:Y:S01]  /*0d70*/  LDG.E R154, desc[UR36][R154.64] ;  /* 0x000000249a9a7981 */ /* 0x001362000c1e1900 */
[----:B------:R-:W-:Y:S05]  /*0d80*/  BRA `(.L_x_8) ;  /* 0x0000000000087947 */ /* 0x000fea0003800000 */
.L_x_9:
[----:B------:R-:W-:Y:S02]  /*0d90*/  ULDC UR4, c[0x0][0x580] ;  /* 0x0001600000047ab9 */ /* 0x000fe40000000800 */
[----:B------:R-:W-:-:S07]  /*0da0*/  IMAD.U32 R154, RZ, RZ, UR4 ;  /* 0x00000004ff9a7e24 */ /* 0x000fce000f8e00ff */
.L_x_8:
[----:B------:R-:W-:Y:S02]  /*0db0*/  ULDC.64 UR4, c[0x0][0x5a0] ;  /* 0x0001680000047ab9 */ /* 0x000fe40000000a00 */
[----:B------:R-:W-:-:S04]  /*0dc0*/  ISETP.NE.U32.AND P0, PT, RZ, UR4, PT ;  /* 0x00000004ff007c0c */ /* 0x000fc8000bf05070 */
[----:B------:R-:W-:-:S13]  /*0dd0*/  ISETP.NE.AND.EX P0, PT, RZ, UR5, PT, P0 ;  /* 0x00000005ff007c0c */ /* 0x000fda000bf05300 */
[----:B------:R-:W-:Y:S05]  /*0de0*/  @!P0 BRA `(.L_x_10) ;  /* 0x00000000001c8947 */ /* 0x000fea0003800000 */
[----:B0-----:R-:W0:Y:S02]  /*0df0*/  LDC.64 R4, c[0x0][0x5a0] ;  /* 0x00016800ff047b82 */ /* 0x001e240000000a00 */
[----:B0-----:R-:W2:Y:S02]  /*0e00*/  LDG.E.64 R4, desc[UR36][R4.64] ;  /* 0x0000002404047981 */ /* 0x001ea4000c1e1b00 */
[----:B--2---:R-:W-:-:S04]  /*0e10*/  ISETP.NE.U32.AND P0, PT, R4, RZ, PT ;  /* 0x000000ff0400720c */ /* 0x004fc80003f05070 */
[----:B------:R-:W-:-:S13]  /*0e20*/  ISETP.NE.AND.EX P0, PT, R5, RZ, PT, P0 ;  /* 0x000000ff0500720c */ /* 0x000fda0003f05300 */
[----:B------:R-:W-:Y:S05]  /*0e30*/  @!P0 BRA `(.L_x_10) ;  /* 0x0000000000088947 */ /* 0x000fea0003800000 */
[----:B-1----:R0:W5:Y:S01]  /*0e40*/  LD.E R155, desc[UR36][R4.64] ;  /* 0x00000024049b7980 */ /* 0x002162000c101900 */
[----:B------:R-:W-:Y:S05]  /*0e50*/  BRA `(.L_x_11) ;  /* 0x0000000000247947 */ /* 0x000fea0003800000 */
.L_x_10:
[----:B------:R-:W-:Y:S02]  /*0e60*/  ULDC.64 UR4, c[0x0][0x590] ;  /* 0x0001640000047ab9 */ /* 0x000fe40000000a00 */
[----:B------:R-:W-:-:S04]  /*0e70*/  ISETP.NE.U32.AND P0, PT, RZ, UR4, PT ;  /* 0x00000004ff007c0c */ /* 0x000fc8000bf05070 */
[----:B------:R-:W-:-:S13]  /*0e80*/  ISETP.NE.AND.EX P0, PT, RZ, UR5, PT, P0 ;  /* 0x00000005ff007c0c */ /* 0x000fda000bf05300 */
[----:B------:R-:W-:Y:S05]  /*0e90*/  @!P0 BRA `(.L_x_12) ;  /* 0x00000000000c8947 */ /* 0x000fea0003800000 */
[----:B0-----:R-:W1:Y:S02]  /*0ea0*/  LDC.64 R4, c[0x0][0x590] ;  /* 0x00016400ff047b82 */ /* 0x001e640000000a00 */
[----:B-1----:R1:W5:Y:S01]  /*0eb0*/  LDG.E R155, desc[UR36][R4.64] ;  /* 0x00000024049b7981 */ /* 0x002362000c1e1900 */
[----:B------:R-:W-:Y:S05]  /*0ec0*/  BRA `(.L_x_11) ;  /* 0x0000000000087947 */ /* 0x000fea0003800000 */
.L_x_12:
[----:B------:R-:W-:Y:S02]  /*0ed0*/  ULDC UR4, c[0x0][0x584] ;  /* 0x0001610000047ab9 */ /* 0x000fe40000000800 */
[----:B-1----:R-:W-:-:S07]  /*0ee0*/  IMAD.U32 R155, RZ, RZ, UR4 ;  /* 0x00000004ff9b7e24 */ /* 0x002fce000f8e00ff */
.L_x_11:
[----:B------:R-:W-:-:S13]  /*0ef0*/  LOP3.LUT P0, RZ, R0, 0xff, RZ, 0xc0, !PT ;  /* 0x000000ff00ff7812 */ /* 0x000fda000780c0ff */
[----:B------:R-:W-:Y:S05]  /*0f00*/  @!P0 EXIT ;  /* 0x000000000000894d */ /* 0x000fea0003800000 */
[----:B------:R-:W-:Y:S01]  /*0f10*/  ULDC UR4, c[0x0][0x28c] ;  /* 0x0000a30000047ab9 */ /* 0x000fe20000000800 */
[----:B------:R-:W-:Y:S01]  /*0f20*/  LOP3.LUT R158, R19, 0x1, RZ, 0xfc, !PT ;  /* 0x00000001139e7812 */ /* 0x000fe200078efcff */
[----:B------:R-:W-:Y:S01]  /*0f30*/  UIADD3 UR4, UR4, 0x1f, URZ ;  /* 0x0000001f04047890 */ /* 0x000fe2000fffe03f */
[----:B------:R-:W-:Y:S01]  /*0f40*/  UMOV UR38, URZ ;  /* 0x0000003f00267c82 */ /* 0x000fe20008000000 */
[----:B------:R-:W-:Y:S02]  /*0f50*/  UMOV UR39, URZ ;  /* 0x0000003f00277c82 */ /* 0x000fe40008000000 */
[----:B------:R-:W-:-:S04]  /*0f60*/  USHF.R.S32.HI UR5, URZ, 0x1f, UR4 ;  /* 0x0000001f3f057899 */ /* 0x000fc80008011404 */
[----:B------:R-:W-:-:S04]  /*0f70*/  ULEA.HI UR5, UR5, UR4, URZ, 0x5 ;  /* 0x0000000405057291 */ /* 0x000fc8000f8f283f */
[----:B------:R-:W-:-:S12]  /*0f80*/  USHF.R.S32.HI UR40, URZ, 0x5, UR5 ;  /* 0x000000053f287899 */ /* 0x000fd80008011405 */
.L_x_286:
[----:B------:R-:W-:Y:S01]  /*0f90*/  LOP3.LUT R0, R18, 0x80, RZ, 0xc0, !PT ;  /* 0x0000008012007812 */ /* 0x000fe200078ec0ff */
[----:B--2---:R-:W2:Y:S01]  /*0fa0*/  S2UR UR7, SR_CgaCtaId ;  /* 0x00000000000779c3 */ /* 0x004ea20000008800 */
[----:B------:R-:W-:Y:S02]  /*0fb0*/  UMOV UR6, 0x400 ;  /* 0x0000040000067882 */ /* 0x000fe40000000000 */
[----:B------:R-:W-:-:S06]  /*0fc0*/  SHF.R.U32.HI R0, RZ, 0x7, R0 ;  /* 0x00000007ff007819 */ /* 0x000fcc0000011600 */
[----:B---3--:R-:W3:Y:S01]  /*0fd0*/  SHFL.IDX PT, R0, R0, RZ, 0x1f ;  /* 0x00001fff00007589 */ /* 0x008ee200000e0000 */
[----:B--2---:R-:W-:Y:S01]  /*0fe0*/  ULEA UR42, UR7, UR6, 0x18 ;  /* 0x00000006072a7291 */ /* 0x004fe2000f8ec03f */
[----:B---3--:R-:W-:-:S13]  /*0ff0*/  R2UR UR4, R0 ;  /* 0x00000000000472ca */ /* 0x008fda00000e0000 */
[----:B------:R-:W-:-:S04]  /*1000*/  ULEA.HI UR5, UR4, UR4, URZ, 0x1 ;  /* 0x0000000404057291 */ /* 0x000fc8000f8f083f */
[----:B------:R-:W-:-:S04]  /*1010*/  ULOP3.LUT UR5, UR5, 0xffffe, URZ, 0xc0, !UPT ;  /* 0x000ffffe05057892 */ /* 0x000fc8000f8ec03f */
[----:B------:R-:W-:-:S03]  /*1020*/  UIADD3 UR5, UR4, -UR5, URZ ;  /* 0x8000000504057290 */ /* 0x000fc6000fffe03f */
[----:B------:R-:W-:Y:S01]  /*1030*/  ULDC UR4, c[0x0][0x28c] ;  /* 0x0000a30000047ab9 */ /* 0x000fe20000000800 */
[----:B------:R-:W-:Y:S01]  /*1040*/  ULEA UR5, UR5, UR42, 0xc ;  /* 0x0000002a05057291 */ /* 0x000fe2000f8e603f */
[----:B------:R-:W-:-:S03]  /*1050*/  ISETP.LT.AND P0, PT, RZ, UR4, PT ;  /* 0x00000004ff007c0c */ /* 0x000fc6000bf01270 */
[----:B------:R-:W-:-:S04]  /*1060*/  UIADD3 UR5, UR5, 0x180, URZ ;  /* 0x0000018005057890 */ /* 0x000fc8000fffe03f */
[----:B------:R-:W-:-:S04]  /*1070*/  USHF.R.U32.HI UR5, URZ, 0x4, UR5 ;  /* 0x000000043f057899 */ /* 0x000fc80008011605 */
[----:B------:R-:W-:Y:S02]  /*1080*/  ULOP3.LUT UR41, UR5, 0x3fff, URZ, 0xc0, !UPT ;  /* 0x00003fff05297892 */ /* 0x000fe4000f8ec03f */
[----:B-1----:R-:W-:Y:S10]  /*1090*/  @P0 BRA `(.L_x_13) ;  /* 0x0000000000400947 */ /* 0x002ff40003800000 */
[----:B------:R-:W-:Y:S01]  /*10a0*/  MOV R0, 0x0 ;  /* 0x0000000000007802 */ /* 0x000fe20000000f00 */
[----:B------:R-:W-:Y:S01]  /*10b0*/  ULDC.64 UR4, c[0x4][0x68] ;  /* 0x01001a0000047ab9 */ /* 0x000fe20000000a00 */
[----:B------:R-:W-:Y:S01]  /*10c0*/  ULDC.64 UR6, c[0x4][0x8] ;  /* 0x0100020000067ab9 */ /* 0x000fe20000000a00 */
[----:B01----:R-:W-:Y:S01]  /*10d0*/  IMAD.U32 R4, RZ, RZ, UR4 ;  /* 0x00000004ff047e24 */ /* 0x003fe2000f8e00ff */
[----:B------:R0:W1:Y:S01]  /*10e0*/  LDC.64 R14, c[0x4][R0] ;  /* 0x01000000000e7b82 */ /* 0x0000620000000a00 */
[----:B------:R-:W-:Y:S01]  /*10f0*/  IMAD.U32 R5, RZ, RZ, UR5 ;  /* 0x00000005ff057e24 */ /* 0x000fe2000f8e00ff */
[----:B------:R-:W-:Y:S01]  /*1100*/  ULDC.64 UR4, c[0x4][0x70] ;  /* 0x01001c0000047ab9 */ /* 0x000fe20000000a00 */
[----:B------:R-:W-:Y:S02]  /*1110*/  IMAD.U32 R10, RZ, RZ, UR6 ;  /* 0x00000006ff0a7e24 */ /* 0x000fe4000f8e00ff */
[----:B------:R-:W-:Y:S02]  /*1120*/  IMAD.U32 R6, RZ, RZ, UR4 ;  /* 0x00000004ff067e24 */ /* 0x000fe4000f8e00ff */
[----:B------:R-:W-:-:S02]  /*1130*/  IMAD.U32 R7, RZ, RZ, UR5 ;  /* 0x00000005ff077e24 */ /* 0x000fc4000f8e00ff */
[----:B------:R-:W-:Y:S02]  /*1140*/  IMAD.U32 R11, RZ, RZ, UR7 ;  /* 0x00000007ff0b7e24 */ /* 0x000fe4000f8e00ff */
[----:B------:R-:W-:Y:S02]  /*1150*/  IMAD.MOV.U32 R8, RZ, RZ, 0x1e1 ;  /* 0x000001e1ff087424 */ /* 0x000fe400078e00ff */
[----:B------:R-:W-:Y:S02]  /*1160*/  IMAD.MOV.U32 R12, RZ, RZ, 0x1 ;  /* 0x00000001ff0c7424 */ /* 0x000fe400078e00ff */
[----:B0-----:R-:W-:-:S07]  /*1170*/  IMAD.MOV.U32 R13, RZ, RZ, RZ ;  /* 0x000000ffff0d7224 */ /* 0x001fce00078e00ff */
[----:B------:R-:W-:-:S07]  /*1180*/  LEPC R20, `(.L_x_13) ;  /* 0x000000001014794e */ /* 0x000fce0000000000 */
[----:B-1---5:R-:W-:Y:S05]  /*1190*/  CALL.ABS.NOINC R14 ;  /* 0x000000000e007343 */ /* 0x022fea0003c00000 */
.L_x_13:
[----:B------:R-:W-:-:S13]  /*11a0*/  ISETP.NE.AND P0, PT, R158, 0x3, PT ;  /* 0x000000039e00780c */ /* 0x000fda0003f05270 */
[----:B------:R-:W-:Y:S05]  /*11b0*/  @!P0 BRA `(.L_x_14) ;  /* 0x0000000000048947 */ /* 0x000fea0003800000 */
[----:B------:R-:W-:Y:S01]  /*11c0*/  BPT.TRAP 0x1 ;  /* 0x000000040000795c */ /* 0x000fe20000300000 */
.L_x_14:
[----:B------:R-:W-:Y:S02]  /*11d0*/  IMAD.U32 R3, RZ, RZ, UR39 ;  /* 0x00000027ff037e24 */ /* 0x000fe4000f8e00ff */
[----:B------:R-:W-:-:S03]  /*11e0*/  IMAD.U32 R0, RZ, RZ, UR38 ;  /* 0x00000026ff007e24 */ /* 0x000fc6000f8e00ff */
[----:B------:R-:W-:Y:S02]  /*11f0*/  LEA R3, R3, UR42, 0x3 ;  /* 0x0000002a03037c11 */ /* 0x000fe4000f8e18ff */
[----:B------:R-:W-:-:S04]  /*1200*/  SHF.L.U32 R0, R0, 0x1f, RZ ;  /* 0x0000001f00007819 */ /* 0x000fc800000006ff */
[----:B------:R2:W3:Y:S01]  /*1210*/  SYNCS.PHASECHK.TRANS64.TRYWAIT P1, [R3+URZ], R0 ;  /* 0x00000000030075a7 */ /* 0x0004e2000802017f */
[----:B------:R-:W-:Y:S05]  /*1220*/  @!P0 BRA `(.L_x_15) ;  /* 0x0000000000048947 */ /* 0x000fea0003800000 */
[----:B------:R-:W-:Y:S01]  /*1230*/  BPT.TRAP 0x1 ;  /* 0x000000040000795c */ /* 0x000fe20000300000 */
.L_x_15:
[----:B---3--:R-:W-:Y:S05]  /*1240*/  @P1 BRA `(.L_x_16) ;  /* 0x0000000000081947 */ /* 0x008fea0003800000 */
[----:B------:R-:W3:Y:S02]  /*1250*/  SYNCS.PHASECHK.TRANS64.TRYWAIT P1, [R3+URZ], R0 ;  /* 0x00000000030075a7 */ /* 0x000ee4000802017f */
[----:B---3--:R-:W-:Y:S05]  /*1260*/  @!P1 BRA `(.L_x_17) ;  /* 0x000000a000dc9947 */ /* 0x008fea0003800000 */
.L_x_16:
[----:B------:R-:W-:-:S04]  /*1270*/  UISETP.LT.AND UP0, UPT, UR40, 0x1, UPT ;  /* 0x000000012800788c */ /* 0x000fc8000bf01270 */
[----:B------:R-:W-:-:S04]  /*1280*/  USEL UR4, UR40, 0x1, UP0 ;  /* 0x0000000128047887 */ /* 0x000fc80008000000 */
[----:B------:R-:W-:-:S06]  /*1290*/  UIADD3 UR4, UR40, -UR4, URZ ;  /* 0x8000000428047290 */ /* 0x000fcc000fffe03f */
[----:B--23--:R-:W-:Y:S01]  /*12a0*/  IMAD.U32 R0, RZ, RZ, UR4 ;  /* 0x00000004ff007e24 */ /* 0x00cfe2000f8e00ff */
[----:B------:R-:W-:Y:S05]  /*12b0*/  WARPSYNC.ALL ;  /* 0x0000000000007948 */ /* 0x000fea0003800000 */
[----:B------:R-:W-:Y:S01]  /*12c0*/  ISETP.GE.AND P1, PT, R0, 0x1, PT ;  /* 0x000000010000780c */ /* 0x000fe20003f26270 */
[----:B------:R-:W-:Y:S01]  /*12d0*/  UIADD3 UR4, UR42, 0xe180, URZ ;  /* 0x0000e1802a047890 */ /* 0x000fe2000fffe03f */
[----:B------:R-:W-:Y:S01]  /*12e0*/  WARPGROUP.ARRIVE ;  /* 0x00000000000079c5 */ /* 0x000fe20000000000 */
[----:B------:R-:W-:Y:S02]  /*12f0*/  ULOP3.LUT UR41, UR41, 0x10000, URZ, 0xfc, !UPT ;  /* 0x0001000029297892 */ /* 0x000fe4000f8efc3f */
[----:B------:R-:W-:Y:S01]  /*1300*/  USHF.R.U32.HI UR4, URZ, 0x4, UR4 ;  /* 0x000000043f047899 */ /* 0x000fe20008011604 */
[----:B------:R-:W-:Y:S01]  /*1310*/  UMOV UR5, 0x80000020 ;  /* 0x8000002000057882 */ /* 0x000fe20000000000 */
[----:B------:R-:W-:-:S02]  /*1320*/  UMOV UR7, 0x80000020 ;  /* 0x8000002000077882 */ /* 0x000fc40000000000 */
[----:B------:R-:W-:-:S04]  /*1330*/  ULOP3.LUT UR4, UR4, 0x3fff, URZ, 0xc0, !UPT ;  /* 0x00003fff04047892 */ /* 0x000fc8000f8ec03f */
[----:B------:R-:W-:Y:S02]  /*1340*/  ULOP3.LUT UR10, UR4, 0x10000, URZ, 0xfc, !UPT ;  /* 0x00010000040a7892 */ /* 0x000fe4000f8efc3f */
[----:B------:R-:W-:Y:S02]  /*1350*/  ULEA UR4, UR39, UR41, 0x9 ;  /* 0x0000002927047291 */ /* 0x000fe4000f8e483f */
[----:B------:R-:W-:-:S09]  /*1360*/  ULEA UR6, UR39, UR10, 0xa ;  /* 0x0000000a27067291 */ /* 0x000fd2000f8e503f */
[----:B------:R-:W-:Y:S01]  /*1370*/  HGMMA.64x256x16.F32.BF16 R24, gdesc[UR4], RZ, !UPT, gsb0 ;  /* 0x03e00000041879f0 */ /* 0x000fe2000c0018ff */
[----:B------:R-:W-:Y:S02]  /*1380*/  UIADD3 UR4, UR4, 0x2, URZ ;  /* 0x0000000204047890 */ /* 0x000fe4000fffe03f */
[----:B------:R-:W-:Y:S01]  /*1390*/  UIADD3 UR6, UR6, 0x2, URZ ;  /* 0x0000000206067890 */ /* 0x000fe2000fffe03f */
[----:B------:R-:W-:Y:S01]  /*13a0*/  UMOV UR5, 0x80000020 ;  /* 0x8000002000057882 */ /* 0x000fe20000000000 */
[----:B------:R-:W-:Y:S01]  /*13b0*/  UMOV UR7, 0x80000020 ;  /* 0x8000002000077882 */ /* 0x000fe20000000000 */
[----:B------:R-:W-:Y:S02]  /*13c0*/  WARPGROUP.DEPBAR.LE gsb0, 0x0 ;  /* 0x00008000000079c5 */ /* 0x000fe40000010000 */
[----:B------:R-:W-:-:S15]  /*13d0*/  WARPGROUP.ARRIVE ;  /* 0x00000000000079c5 */ /* 0x000fde0000000000 */
[----:B------:R-:W-:-:S05]  /*13e0*/  NOP ;  /* 0x0000000000007918 */ /* 0x000fca0000000000 */
[----:B------:R-:W-:Y:S03]  /*13f0*/  HGMMA.64x256x16.F32.BF16 R24, gdesc[UR4], R24, gsb0 ;  /* 0x03e00000041879f0 */ /* 0x000fe60008001818 */
[----:B------:R-:W-:Y:S02]  /*1400*/  WARPGROUP.DEPBAR.LE gsb0, 0x0 ;  /* 0x00008000000079c5 */ /* 0x000fe40000010000 */
[----:B------:R-:W-:Y:S05]  /*1410*/  @!P1 BRA `(.L_x_18) ;  /* 0x0000000000dc9947 */ /* 0x000fea0003800000 */
[----:B------:R-:W-:Y:S02]  /*1420*/  UIADD3 UR4, UR39, 0x1, URZ ;  /* 0x0000000127047890 */ /* 0x000fe4000fffe03f */
[----:B------:R-:W-:Y:S02]  /*1430*/  UMOV UR9, UR39 ;  /* 0x0000002700097c82 */ /* 0x000fe40008000000 */
[----:B------:R-:W-:-:S04]  /*1440*/  UISETP.NE.AND UP0, UPT, UR4, 0x7, UPT ;  /* 0x000000070400788c */ /* 0x000fc8000bf05270 */
[----:B------:R-:W-:Y:S02]  /*1450*/  USEL UR5, URZ, 0x1, UP0 ;  /* 0x000000013f057887 */ /* 0x000fe40008000000 */
[----:B------:R-:W-:Y:S02]  /*1460*/  USEL UR8, UR4, URZ, UP0 ;  /* 0x0000003f04087287 */ /* 0x000fe40008000000 */
[----:B------:R-:W-:-:S06]  /*1470*/  ULOP3.LUT UR5, UR38, UR5, URZ, 0x3c, !UPT ;  /* 0x0000000526057292 */ /* 0x000fcc000f8e3c3f */
[----:B01----:R-:W-:-:S07]  /*1480*/  IMAD.U32 R5, RZ, RZ, UR5 ;  /* 0x00000005ff057e24 */ /* 0x003fce000f8e00ff */
.L_x_25:
[----:B01----:R-:W-:Y:S05]  /*1490*/  @!P0 BRA `(.L_x_19) ;  /* 0x0000000000048947 */ /* 0x003fea0003800000 */
[----:B------:R-:W-:Y:S01]  /*14a0*/  BPT.TRAP 0x1 ;  /* 0x000000040000795c */ /* 0x000fe20000300000 */
.L_x_19:
[----:B------:R-:W0:Y:S01]  /*14b0*/  S2UR UR5, SR_CgaCtaId ;  /* 0x00000000000579c3 */ /* 0x000e220000008800 */
[----:B------:R-:W-:Y:S01]  /*14c0*/  UMOV UR4, 0x400 ;  /* 0x0000040000047882 */ /* 0x000fe20000000000 */
[----:B------:R-:W-:Y:S01]  /*14d0*/  SHF.L.U32 R3, R5, 0x1f, RZ ;  /* 0x0000001f05037819 */ /* 0x000fe200000006ff */
[----:B0-----:R-:W-:-:S04]  /*14e0*/  ULEA UR11, UR5, UR4, 0x18 ;  /* 0x00000004050b7291 */ /* 0x001fc8000f8ec03f */
[----:B------:R-:W-:-:S09]  /*14f0*/  ULEA UR4, UR8, UR11, 0x3 ;  /* 0x0000000b08047291 */ /* 0x000fd2000f8e183f */
[----:B------:R0:W1:Y:S01]  /*1500*/  SYNCS.PHASECHK.TRANS64.TRYWAIT P1, [UR4], R3 ;  /* 0x00000003ff0075a7 */ /* 0x0000620008020144 */
[----:B------:R-:W-:Y:S05]  /*1510*/  @!P0 BRA `(.L_x_20) ;  /* 0x0000000000048947 */ /* 0x000fea0003800000 */
[----:B------:R-:W-:Y:S01]  /*1520*/  BPT.TRAP 0x1 ;  /* 0x000000040000795c */ /* 0x000fe20000300000 */
.L_x_20:
[----:B-1----:R-:W-:Y:S05]  /*1530*/  @P1 BRA `(.L_x_21) ;  /* 0x0000000000081947 */ /* 0x002fea0003800000 */
[----:B------:R-:W1:Y:S02]  /*1540*/  SYNCS.PHASECHK.TRANS64.TRYWAIT P1, [UR4], R3 ;  /* 0x00000003ff0075a7 */ /* 0x000e640008020144 */
[----:B-1----:R-:W-:Y:S05]  /*1550*/  @!P1 BRA `(.L_x_22) ;  /* 0x000000a000349947 */ /* 0x002fea0003800000 */
.L_x_21:
[----:B------:R-:W-:Y:S01]  /*1560*/  ULEA UR4, UR8, UR41, 0x9 ;  /* 0x0000002908047291 */ /* 0x000fe2000f8e483f */
[----:B------:R-:W-:Y:S01]  /*1570*/  WARPGROUP.ARRIVE ;  /* 0x00000000000079c5 */ /* 0x000fe20000000000 */
[----:B------:R-:W-:Y:S01]  /*1580*/  ULEA UR6, UR8, UR10, 0xa ;  /* 0x0000000a08067291 */ /* 0x000fe2000f8e503f */
[----:B------:R-:W-:Y:S01]  /*1590*/  UMOV UR5, 0x80000020 ;  /* 0x8000002000057882 */ /* 0x000fe20000000000 */
[----:B------:R-:W-:-:S07]  /*15a0*/  UMOV UR7, 0x80000020 ;  /* 0x8000002000077882 */ /* 0x000fce0000000000 */
[----:B------:R-:W-:Y:S01]  /*15b0*/  HGMMA.64x256x16.F32.BF16 R24, gdesc[UR4], R24, gsb0 ;  /* 0x03e00000041879f0 */ /* 0x000fe20008001818 */
        /* <DEDUP_REMOVED lines=10> */
[----:B------:R-:W-:Y:S01]  /*1660*/  BPT.TRAP 0x1 ;  /* 0x000000040000795c */ /* 0x000fe20000300000 */
.L_x_23:
[----:B------:R-:W-:Y:S01]  /*1670*/  ULEA UR4, UR9, UR11, 0x3 ;  /* 0x0000000b09047291 */ /* 0x000fe2000f8e183f */
[----:B------:R-:W-:-:S03]  /*1680*/  ISETP.GT.U32.AND P1, PT, R19, 0x1, PT ;  /* 0x000000011300780c */ /* 0x000fc60003f24070 */
[----:B------:R-:W-:-:S04]  /*1690*/  UIADD3 UR4, UR4, 0x38, URZ ;  /* 0x0000003804047890 */ /* 0x000fc8000fffe03f */
[----:B------:R-:W-:-:S09]  /*16a0*/  UPRMT UR4, URZ, 0x654, UR4 ;  /* 0x000006543f047896 */ /* 0x000fd20008000004 */
[----:B------:R-:W-:Y:S01]  /*16b0*/  SYNCS.ARRIVE.TRANS64.RED.A1T0 RZ, [UR4], RZ ;  /* 0x000000ffffff79a7 */ /* 0x000fe20008100404 */
[----:B------:R-:W-:Y:S05]  /*16c0*/  @P1 BRA `(.L_x_24) ;  /* 0x0000000000041947 */ /* 0x000fea0003800000 */
[----:B------:R-:W-:Y:S01]  /*16d0*/  BPT.TRAP 0x1 ;  /* 0x000000040000795c */ /* 0x000fe20000300000 */
.L_x_24:
[----:B------:R-:W-:Y:S01]  /*16e0*/  UIADD3 UR8, UR8, 0x1, URZ ;  /* 0x0000000108087890 */ /* 0x000fe2000fffe03f */
[C---:B------:R-:W-:Y:S01]  /*16f0*/  ISETP.GT.AND P1, PT, R0.reuse, 0x1, PT ;  /* 0x000000010000780c */ /* 0x040fe20003f24270 */
[----:B------:R-:W-:Y:S01]  /*1700*/  UIADD3 UR9, UR9, 0x1, URZ ;  /* 0x0000000109097890 */ /* 0x000fe2000fffe03f */
[----:B------:R-:W-:Y:S01]  /*1710*/  VIADD R0, R0, 0xffffffff ;  /* 0xffffffff00007836 */ /* 0x000fe20000000000 */
[----:B------:R-:W-:Y:S02]  /*1720*/  UISETP.NE.AND UP0, UPT, UR8, 0x7, UPT ;  /* 0x000000070800788c */ /* 0x000fe4000bf05270 */
[----:B------:R-:W-:Y:S02]  /*1730*/  UISETP.NE.AND UP1, UPT, UR9, 0x7, UPT ;  /* 0x000000070900788c */ /* 0x000fe4000bf25270 */
[----:B------:R-:W-:Y:S02]  /*1740*/  USEL UR4, URZ, 0x1, UP0 ;  /* 0x000000013f047887 */ /* 0x000fe40008000000 */
[----:B------:R-:W-:-:S02]  /*1750*/  USEL UR8, UR8, URZ, UP0 ;  /* 0x0000003f08087287 */ /* 0x000fc40008000000 */
[----:B------:R-:W-:Y:S02]  /*1760*/  USEL UR9, UR9, URZ, UP1 ;  /* 0x0000003f09097287 */ /* 0x000fe40008800000 */
[----:B------:R-:W-:Y:S01]  /*1770*/  LOP3.LUT R5, R5, UR4, RZ, 0x3c, !PT ;  /* 0x0000000405057c12 */ /* 0x000fe2000f8e3cff */
[----:B------:R-:W-:Y:S09]  /*1780*/  @P1 BRA `(.L_x_25) ;  /* 0xfffffffc00401947 */ /* 0x000ff2000383ffff */
.L_x_18:
[----:B------:R-:W2:Y:S02]  /*1790*/  LDC R0, c[0x0][0x28c] ;  /* 0x0000a300ff007b82 */ /* 0x000ea40000000800 */
[----:B--2---:R-:W-:-:S13]  /*17a0*/  ISETP.GE.AND P1, PT, R0, 0x1, PT ;  /* 0x000000010000780c */ /* 0x004fda0003f26270 */
[----:B------:R-:W-:Y:S05]  /*17b0*/  @!P1 BRA `(.L_x_26) ;  /* 0x0000000000509947 */ /* 0x000fea0003800000 */
[----:B------:R-:W-:Y:S05]  /*17c0*/  @!P0 BRA `(.L_x_27) ;  /* 0x0000000000048947 */ /* 0x000fea0003800000 */
[----:B------:R-:W-:Y:S01]  /*17d0*/  BPT.TRAP 0x1 ;  /* 0x000000040000795c */ /* 0x000fe20000300000 */
.L_x_27:
[----:B------:R-:W-:Y:S01]  /*17e0*/  UISETP.LT.AND UP0, UPT, UR40, 0x1, UPT ;  /* 0x000000012800788c */ /* 0x000fe2000bf01270 */
[----:B------:R-:W2:Y:S01]  /*17f0*/  S2UR UR7, SR_CgaCtaId ;  /* 0x00000000000779c3 */ /* 0x000ea20000008800 */
[----:B------:R-:W-:Y:S02]  /*1800*/  ISETP.GT.U32.AND P0, PT, R19, 0x1, PT ;  /* 0x000000011300780c */ /* 0x000fe40003f04070 */
[----:B------:R-:W-:-:S04]  /*1810*/  USEL UR6, UR40, 0x1, UP0 ;  /* 0x0000000128067887 */ /* 0x000fc80008000000 */
[----:B------:R-:W-:-:S04]  /*1820*/  UIADD3 UR6, UR39, UR40, -UR6 ;  /* 0x0000002827067290 */ /* 0x000fc8000fffe806 */
[----:B------:R-:W-:-:S04]  /*1830*/  UIMAD.WIDE.U32 UR4, UR6, 0x24924925, URZ ;  /* 0x24924925060478a5 */ /* 0x000fc8000f8e003f */
[----:B------:R-:W-:-:S04]  /*1840*/  UIADD3 UR4, UR6, -UR5, URZ ;  /* 0x8000000506047290 */ /* 0x000fc8000fffe03f */
[----:B------:R-:W-:-:S03]  /*1850*/  ULEA.HI UR4, UR4, UR5, URZ, 0x1f ;  /* 0x0000000504047291 */ /* 0x000fc6000f8ff83f */
[----:B------:R-:W-:Y:S01]  /*1860*/  UMOV UR5, 0x400 ;  /* 0x0000040000057882 */ /* 0x000fe20000000000 */
[----:B------:R-:W-:Y:S02]  /*1870*/  USHF.R.U32.HI UR4, URZ, 0x2, UR4 ;  /* 0x000000023f047899 */ /* 0x000fe40008011604 */
[----:B--2---:R-:W-:Y:S02]  /*1880*/  ULEA UR5, UR7, UR5, 0x18 ;  /* 0x0000000507057291 */ /* 0x004fe4000f8ec03f */
[----:B------:R-:W-:-:S04]  /*1890*/  UIMAD UR4, UR4, -0x7, UR6 ;  /* 0xfffffff9040478a4 */ /* 0x000fc8000f8e0206 */
[----:B------:R-:W-:-:S04]  /*18a0*/  ULEA UR4, UR4, UR5, 0x3 ;  /* 0x0000000504047291 */ /* 0x000fc8000f8e183f */
[----:B------:R-:W-:-:S04]  /*18b0*/  UIADD3 UR4, UR4, 0x38, URZ ;  /* 0x0000003804047890 */ /* 0x000fc8000fffe03f */
[----:B------:R-:W-:-:S09]  /*18c0*/  UPRMT UR4, URZ, 0x654, UR4 ;  /* 0x000006543f047896 */ /* 0x000fd20008000004 */
[----:B------:R-:W-:Y:S01]  /*18d0*/  SYNCS.ARRIVE.TRANS64.RED.A1T0 RZ, [UR4], RZ ;  /* 0x000000ffffff79a7 */ /* 0x000fe20008100404 */
[----:B------:R-:W-:Y:S05]  /*18e0*/  @P0 BRA `(.L_x_26) ;  /* 0x0000000000040947 */ /* 0x000fea0003800000 */
[----:B------:R-:W-:Y:S01]  /*18f0*/  BPT.TRAP 0x1 ;  /* 0x000000040000795c */ /* 0x000fe20000300000 */
.L_x_26:
[----:B------:R-:W2:Y:S01]  /*1900*/  LDC R7, c[0x0][0x288] ;  /* 0x0000a200ff077b82 */ /* 0x000ea20000000800 */
[----:B01----:R-:W-:Y:S01]  /*1910*/  LOP3.LUT R4, R18, 0x60, RZ, 0xc0, !PT ;  /* 0x0000006012047812 */ /* 0x003fe200078ec0ff */
[----:B------:R-:W-:Y:S01]  /*1920*/  UIADD3 UR39, UR40, UR39, URZ ;  /* 0x0000002728277290 */ /* 0x000fe2000fffe03f */
[----:B------:R-:W-:Y:S01]  /*1930*/  LOP3.LUT R0, R22, 0x1, RZ, 0xc0, !PT ;  /* 0x0000000116007812 */ /* 0x000fe200078ec0ff */
[----:B------:R-:W-:Y:S01]  /*1940*/  ULDC UR7, c[0x0][0x284] ;  /* 0x0000a10000077ab9 */ /* 0x000fe20000000800 */
[----:B------:R-:W-:Y:S01]  /*1950*/  SHF.R.U32.HI R3, RZ, 0x2, R18 ;  /* 0x00000002ff037819 */ /* 0x000fe20000011612 */
[----:B------:R-:W-:Y:S01]  /*1960*/  UISETP.GT.U32.AND UP0, UPT, UR39, 0x6, UPT ;  /* 0x000000062700788c */ /* 0x000fe2000bf04070 */
[----:B------:R-:W-:Y:S01]  /*1970*/  SHF.R.U32.HI R10, RZ, 0x1, R4 ;  /* 0x00000001ff0a7819 */ /* 0x000fe20000011604 */
[----:B------:R-:W-:Y:S01]  /*1980*/  IMAD.SHL.U32 R4, R0, 0x40, RZ ;  /* 0x0000004000047824 */ /* 0x000fe200078e00ff */
[----:B------:R-:W-:Y:S01]  /*1990*/  LOP3.LUT R3, R3, 0x7, RZ, 0xc0, !PT ;  /* 0x0000000703037812 */ /* 0x000fe200078ec0ff */
[----:B------:R-:W-:Y:S01]  /*19a0*/  UIMAD.WIDE.U32 UR4, UR39, 0x24924925, URZ ;  /* 0x24924925270478a5 */ /* 0x000fe2000f8e003f */
[----:B------:R-:W-:Y:S01]  /*19b0*/  SHF.R.S32.HI R21, RZ, 0x1f, R23 ;  /* 0x0000001fff157819 */ /* 0x000fe20000011417 */
[----:B------:R-:W-:Y:S01]  /*19c0*/  UISETP.LT.U32.AND UP0, UPT, UR40, 0x7, UP0 ;  /* 0x000000072800788c */ /* 0x000fe20008701070 */
[--C-:B------:R-:W-:Y:S01]  /*19d0*/  IADD3 R5, RZ, -R10, -R3.reuse ;  /* 0x8000000aff057210 */ /* 0x100fe20007ffe803 */
[----:B------:R-:W-:Y:S01]  /*19e0*/  UIADD3 UR4, UR39, -UR5, URZ ;  /* 0x8000000527047290 */ /* 0x000fe2000fffe03f */
[----:B------:R-:W-:Y:S01]  /*19f0*/  LOP3.LUT R3, R4, 0x40, R3, 0xe2, !PT ;  /* 0x0000004004037812 */ /* 0x000fe200078ee203 */
[----:B------:R-:W-:Y:S01]  /*1a00*/  IMAD.SHL.U32 R4, R18, 0x2, RZ ;  /* 0x0000000212047824 */ /* 0x000fe200078e00ff */
[----:B------:R-:W-:Y:S01]  /*1a10*/  UISETP.GE.U32.AND UP1, UPT, UR40, 0x7, UPT ;  /* 0x000000072800788c */ /* 0x000fe2000bf26070 */
[----:B------:R-:W-:Y:S01]  /*1a20*/  IMAD R11, R0, -0x40, R5 ;  /* 0xffffffc0000b7824 */ /* 0x000fe200078e0205 */
[----:B------:R-:W-:Y:S01]  /*1a30*/  LOP3.LUT R0, R18, 0x3, RZ, 0xc0, !PT ;  /* 0x0000000312007812 */ /* 0x000fe200078ec0ff */
[----:B------:R-:W-:Y:S01]  /*1a40*/  ULDC.64 UR8, c[0x0][0x5d0] ;  /* 0x0001740000087ab9 */ /* 0x000fe20000000a00 */
[----:B------:R-:W-:Y:S01]  /*1a50*/  LOP3.LUT R9, R4, 0x6, RZ, 0xc0, !PT ;  /* 0x0000000604097812 */ /* 0x000fe200078ec0ff */
[----:B------:R-:W-:Y:S01]  /*1a60*/  USEL UR6, URZ, 0x1, !UP0 ;  /* 0x000000013f067887 */ /* 0x000fe2000c000000 */
[----:B------:R-:W-:Y:S01]  /*1a70*/  IMAD R4, R21, UR8, RZ ;  /* 0x0000000815047c24 */ /* 0x000fe2000f8e02ff */
[----:B------:R-:W-:Y:S01]  /*1a80*/  ULEA.HI UR4, UR4, UR5, URZ, 0x1f ;  /* 0x0000000504047291 */ /* 0x000fe2000f8ff83f */
[----:B------:R-:W-:Y:S01]  /*1a90*/  PRMT R8, R9, 0x6540, R152 ;  /* 0x0000654009087816 */ /* 0x000fe20000000098 */
[----:B------:R-:W-:Y:S01]  /*1aa0*/  IMAD.SHL.U32 R152, R152, 0x100, RZ ;  /* 0x0000010098987824 */ /* 0x000fe200078e00ff */
[----:B------:R-:W-:Y:S01]  /*1ab0*/  ULOP3.LUT UR38, UR38, UR6, URZ, 0x3c, !UPT ;  /* 0x0000000626267292 */ /* 0x000fe2000f8e3c3f */
[----:B--2---:R-:W-:Y:S01]  /*1ac0*/  IMAD R13, R0, -0x2, R7 ;  /* 0xfffffffe000d7824 */ /* 0x004fe200078e0207 */
[----:B------:R-:W-:Y:S01]  /*1ad0*/  SHF.R.S32.HI R9, RZ, 0x1f, R8 ;  /* 0x0000001fff097819 */ /* 0x000fe20000011408 */
[C---:B------:R-:W-:Y:S01]  /*1ae0*/  IMAD.SHL.U32 R0, R153.reuse, 0x80, RZ ;  /* 0x0000008099007824 */ /* 0x040fe200078e00ff */
[----:B------:R-:W-:Y:S01]  /*1af0*/  ISETP.GE.AND P0, PT, R152, R7, PT ;  /* 0x000000079800720c */ /* 0x000fe20003f06270 */
[----:B------:R-:W-:Y:S01]  /*1b00*/  USHF.R.U32.HI UR4, URZ, 0x2, UR4 ;  /* 0x000000023f047899 */ /* 0x000fe20008011604 */
[----:B------:R-:W-:-:S02]  /*1b10*/  IMAD.WIDE R6, R153, 0x80, RZ ;  /* 0x0000008099067825 */ /* 0x000fc400078e02ff */
[C---:B------:R-:W-:Y:S01]  /*1b20*/  ISETP.GE.OR P0, PT, R0.reuse, UR7, P0 ;  /* 0x0000000700007c0c */ /* 0x040fe20008706670 */
[----:B------:R-:W-:Y:S01]  /*1b30*/  @UP1 ULOP3.LUT UR38, UR38, 0x1, UR4, 0x78, !UPT ;  /* 0x0000000126261892 */ /* 0x000fe2000f8e7804 */
[C---:B------:R-:W-:Y:S01]  /*1b40*/  IMAD R15, R23.reuse, UR9, R4 ;  /* 0x00000009170f7c24 */ /* 0x040fe2000f8e0204 */
[----:B------:R-:W-:Y:S01]  /*1b50*/  UIMAD UR39, UR4, -0x7, UR39 ;  /* 0xfffffff9042778a4 */ /* 0x000fe2000f8e0227 */
[----:B------:R-:W-:Y:S01]  /*1b60*/  IMAD.WIDE.U32 R4, R23, UR8, R8 ;  /* 0x0000000817047c25 */ /* 0x000fe2000f8e0008 */
[----:B------:R-:W-:Y:S02]  /*1b70*/  IADD3 R0, -R0, UR7, R11 ;  /* 0x0000000700007c10 */ /* 0x000fe4000fffe10b */
[----:B------:R-:W-:Y:S01]  /*1b80*/  LOP3.LUT R167, R6, R3, R10, 0xfe, !PT ;  /* 0x0000000306a77212 */ /* 0x000fe200078efe0a */
[----:B------:R-:W-:Y:S02]  /*1b90*/  IMAD.IADD R5, R5, 0x1, R15 ;  /* 0x0000000105057824 */ /* 0x000fe400078e020f */
[----:B------:R-:W-:-:S02]  /*1ba0*/  IMAD.IADD R3, R13, 0x1, -R152 ;  /* 0x000000010d037824 */ /* 0x000fc400078e0a98 */
[----:B------:R-:W-:Y:S01]  /*1bb0*/  IMAD.MOV.U32 R153, RZ, RZ, -0x1 ;  /* 0xffffffffff997424 */ /* 0x000fe200078e00ff */
[----:B------:R-:W-:Y:S06]  /*1bc0*/  @P0 BRA `(.L_x_28) ;  /* 0x0000007800dc0947 */ /* 0x000fec0003800000 */
[----:B------:R-:W0:Y:S01]  /*1bd0*/  LDC.64 R10, c[0x0][0x5c8] ;  /* 0x00017200ff0a7b82 */ /* 0x000e220000000a00 */
[----:B-----5:R-:W-:Y:S01]  /*1be0*/  FSETP.NEU.AND P0, PT, R155, RZ, PT ;  /* 0x000000ff9b00720b */ /* 0x020fe20003f0d000 */
[----:B------:R-:W-:Y:S01]  /*1bf0*/  BSSY B0, `(.L_x_28) ;  /* 0x00007b4000007945 */ /* 0x000fe20003800000 */
[----:B------:R-:W-:-:S04]  /*1c00*/  ISETP.GT.AND P2, PT, R3, RZ, PT ;  /* 0x000000ff0300720c */ /* 0x000fc80003f44270 */
[----:B------:R-:W-:Y:S01]  /*1c10*/  ISETP.GT.AND P1, PT, R0, RZ, P2 ;  /* 0x000000ff0000720c */ /* 0x000fe20001724270 */
[-C--:B0-----:R-:W-:Y:S02]  /*1c20*/  IMAD R12, R7, R10.reuse, RZ ;  /* 0x0000000a070c7224 */ /* 0x081fe400078e02ff */
[----:B------:R-:W-:-:S04]  /*1c30*/  IMAD.WIDE.U32 R160, R167, R10, R4 ;  /* 0x0000000aa7a07225 */ /* 0x000fc800078e0004 */
[----:B------:R-:W-:-:S04]  /*1c40*/  IMAD R5, R167, R11, R12 ;  /* 0x0000000ba7057224 */ /* 0x000fc800078e020c */
[----:B------:R-:W-:Y:S01]  /*1c50*/  IMAD.IADD R169, R161, 0x1, R5 ;  /* 0x00000001a1a97824 */ /* 0x000fe200078e0205 */
[----:B------:R-:W-:Y:S06]  /*1c60*/  @!P0 BRA `(.L_x_29) ;  /* 0x0000005400988947 */ /* 0x000fec0003800000 */
[----:B------:R-:W0:Y:S01]  /*1c70*/  LDC.64 R14, c[0x0][0x5b8] ;  /* 0x00016e00ff0e7b82 */ /* 0x000e220000000a00 */
[----:B------:R-:W-:-:S07]  /*1c80*/  ULDC.64 UR4, c[0x0][0x5c0] ;  /* 0x0001700000047ab9 */ /* 0x000fce0000000a00 */
[----:B------:R-:W1:Y:S08]  /*1c90*/  LDC.64 R164, c[0x0][0x5b0] ;  /* 0x00016c00ffa47b82 */ /* 0x000e700000000a00 */
[----:B------:R-:W2:Y:S01]  /*1ca0*/  LDC.64 R12, c[0x0][0x5a8] ;  /* 0x00016a00ff0c7b82 */ /* 0x000ea20000000a00 */
[-C--:B0-----:R-:W-:Y:S02]  /*1cb0*/  IMAD R4, R21, R14.reuse, RZ ;  /* 0x0000000e15047224 */ /* 0x081fe400078e02ff */
[----:B------:R-:W-:-:S04]  /*1cc0*/  IMAD.WIDE.U32 R162, R23, R14, R8 ;  /* 0x0000000e17a27225 */ /* 0x000fc800078e0008 */
[----:B------:R-:W-:Y:S02]  /*1cd0*/  IMAD R159, R23, R15, R4 ;  /* 0x0000000f179f7224 */ /* 0x000fe400078e0204 */
[-C--:B-1----:R-:W-:Y:S02]  /*1ce0*/  IMAD R6, R7, R164.reuse, RZ ;  /* 0x000000a407067224 */ /* 0x082fe400078e02ff */
[----:B------:R-:W-:Y:S02]  /*1cf0*/  IMAD.IADD R21, R163, 0x1, R159 ;  /* 0x00000001a3157824 */ /* 0x000fe400078e029f */
[----:B------:R-:W-:Y:S02]  /*1d00*/  IMAD.MOV.U32 R20, RZ, RZ, R162 ;  /* 0x000000ffff147224 */ /* 0x000fe400078e00a2 */
[C---:B------:R-:W-:Y:S02]  /*1d10*/  IMAD R161, R167.reuse, R165, R6 ;  /* 0x000000a5a7a17224 */ /* 0x040fe400078e0206 */
[----:B------:R-:W-:-:S04]  /*1d20*/  IMAD.WIDE.U32 R4, R167, R164, R20 ;  /* 0x000000a4a7047225 */ /* 0x000fc800078e0014 */
[----:B------:R-:W-:Y:S01]  /*1d30*/  IMAD.IADD R5, R5, 0x1, R161 ;  /* 0x0000000105057824 */ /* 0x000fe200078e02a1 */
[----:B--2---:R-:W-:-:S04]  /*1d40*/  LEA R6, P0, R4, R12, 0x1 ;  /* 0x0000000c04067211 */ /* 0x004fc800078008ff */
[----:B------:R-:W-:-:S05]  /*1d50*/  LEA.HI.X R7, R4, R13, R5, 0x1, P0 ;  /* 0x0000000d04077211 */ /* 0x000fca00000f0c05 */
[----:B------:R0:W2:Y:S01]  /*1d60*/  @P1 LDG.E.LTC128B.U16 R15, desc[UR36][R6.64] ;  /* 0x00000024060f1981 */ /* 0x0000a2000c1e1520 */
[----:B------:R-:W-:Y:S01]  /*1d70*/  IMAD.WIDE.U32 R156, R167, R164, R8 ;  /* 0x000000a4a79c7225 */ /* 0x000fe200078e0008 */
[----:B------:R-:W-:Y:S03]  /*1d80*/  BSSY B1, `(.L_x_30) ;  /* 0x0000013000017945 */ /* 0x000fe60003800000 */
[----:B------:R-:W-:Y:S02]  /*1d90*/  IMAD.IADD R157, R161, 0x1, R157 ;  /* 0x00000001a19d7824 */ /* 0x000fe400078e029d */
[----:B------:R-:W-:-:S04]  /*1da0*/  IMAD.WIDE.U32 R156, R23, R14, R156 ;  /* 0x0000000e179c7225 */ /* 0x000fc800078e009c */
[----:B0-----:R-:W-:Y:S01]  /*1db0*/  IMAD.IADD R7, R159, 0x1, R157 ;  /* 0x000000019f077824 */ /* 0x001fe200078e029d */
[----:B------:R-:W-:Y:S02]  /*1dc0*/  LEA R6, P4, R156, R12, 0x1 ;  /* 0x0000000c9c067211 */ /* 0x000fe400078808ff */
[----:B------:R-:W-:Y:S02]  /*1dd0*/  SHF.L.U64.HI R157, R164, 0x3, R165 ;  /* 0x00000003a49d7819 */ /* 0x000fe400000102a5 */
[----:B------:R-:W-:Y:S01]  /*1de0*/  LEA.HI.X R7, R156, R13, R7, 0x1, P4 ;  /* 0x0000000d9c077211 */ /* 0x000fe200020f0c07 */
[----:B------:R-:W-:Y:S02]  /*1df0*/  IMAD.SHL.U32 R156, R164, 0x8, RZ ;  /* 0x00000008a49c7824 */ /* 0x000fe400078e00ff */
[----:B--2---:R-:W-:-:S04]  /*1e00*/  IMAD.U32 R4, R15, 0x10000, RZ ;  /* 0x000100000f047824 */ /* 0x004fc800078e00ff */
[----:B------:R-:W-:Y:S01]  /*1e10*/  FMUL R5, R4, R155 ;  /* 0x0000009b04057220 */ /* 0x000fe20000400000 */
[----:B------:R-:W-:-:S03]  /*1e20*/  LEA R4, P0, R160, UR4, 0x1 ;  /* 0x00000004a0047c11 */ /* 0x000fc6000f8008ff */
[----:B------:R-:W-:Y:S01]  /*1e30*/  FFMA R24, R24, R154, R5 ;  /* 0x0000009a18187223 */ /* 0x000fe20000000005 */
[----:B------:R-:W-:Y:S02]  /*1e40*/  LEA.HI.X R5, R160, UR5, R169, 0x1, P0 ;  /* 0x00000005a0057c11 */ /* 0x000fe400080f0ca9 */
[----:B------:R-:W-:Y:S02]  /*1e50*/  ISETP.GT.AND P0, PT, R3, 0x1, PT ;  /* 0x000000010300780c */ /* 0x000fe40003f04270 */
[----:B------:R-:W-:Y:S02]  /*1e60*/  F2FP.BF16.F32.PACK_AB R24, RZ, R24 ;  /* 0x00000018ff18723e */ /* 0x000fe400000010ff */
[----:B------:R-:W-:-:S03]  /*1e70*/  ISETP.GT.AND P3, PT, R0, RZ, P0 ;  /* 0x000000ff0000720c */ /* 0x000fc60000764270 */
[----:B------:R0:W-:Y:S10]  /*1e80*/  @P1 STG.E.U16 desc[UR36][R4.64], R24 ;  /* 0x0000001804001986 */ /* 0x0001f4000c101524 */
[----:B------:R-:W-:Y:S05]  /*1e90*/  @!P3 BRA `(.L_x_31) ;  /* 0x000000000004b947 */ /* 0x000fea0003800000 */
[----:B------:R1:W5:Y:S02]  /*1ea0*/  LDG.E.LTC128B.U16 R15, desc[UR36][R6.64+0x2] ;  /* 0x00000224060f7981 */ /* 0x000364000c1e1520 */
.L_x_31:
[----:B------:R-:W-:Y:S05]  /*1eb0*/  BSYNC B1 ;  /* 0x0000000000017941 */ /* 0x000fea0003800000 */
.L_x_30:
[----:B-----5:R-:W-:Y:S01]  /*1ec0*/  IMAD.U32 R20, R15, 0x10000, RZ ;  /* 0x000100000f147824 */ /* 0x020fe200078e00ff */
[----:B------:R-:W-:Y:S01]  /*1ed0*/  ISETP.GT.AND P2, PT, R0, 0x8, P2 ;  /* 0x000000080000780c */ /* 0x000fe20001744270 */
[----:B------:R-:W-:Y:S01]  /*1ee0*/  IMAD.WIDE.U32 R156, R167, R164, R156 ;  /* 0x000000a4a79c7225 */ /* 0x000fe200078e009c */
[----:B------:R-:W-:-:S03]  /*1ef0*/  PRMT R152, R15, 0x7610, R152 ;  /* 0x000076100f987816 */ /* 0x000fc60000000098 */
[----:B------:R-:W-:Y:S01]  /*1f00*/  FMUL R20, R20, R155 ;  /* 0x0000009b14147220 */ /* 0x000fe20000400000 */
[----:B------:R-:W-:Y:S01]  /*1f10*/  IMAD.IADD R161, R161, 0x1, R157 ;  /* 0x00000001a1a17824 */ /* 0x000fe200078e029d */
[----:B------:R-:W-:Y:S02]  /*1f20*/  IADD3 R162, P1, R162, R156, RZ ;  /* 0x0000009ca2a27210 */ /* 0x000fe40007f3e0ff */
[----:B------:R-:W-:-:S03]  /*1f30*/  FFMA R25, R25, R154, R20 ;  /* 0x0000009a19197223 */ /* 0x000fc60000000014 */
[----:B------:R-:W-:Y:S02]  /*1f40*/  IMAD.X R21, R161, 0x1, R21, P1 ;  /* 0x00000001a1157824 */ /* 0x000fe400008e0615 */
[----:B------:R-:W-:Y:S02]  /*1f50*/  F2FP.BF16.F32.PACK_AB R25, RZ, R25 ;  /* 0x00000019ff19723e */ /* 0x000fe400000010ff */
[C---:B------:R-:W-:Y:S02]  /*1f60*/  LEA R20, P1, R162.reuse, R12, 0x1 ;  /* 0x0000000ca2147211 */ /* 0x040fe400078208ff */
[----:B------:R-:W-:Y:S02]  /*1f70*/  PRMT R157, R25, 0x7610, R157 ;  /* 0x00007610199d7816 */ /* 0x000fe4000000009d */
[----:B------:R-:W-:-:S03]  /*1f80*/  LEA.HI.X R21, R162, R13, R21, 0x1, P1 ;  /* 0x0000000da2157211 */ /* 0x000fc600008f0c15 */
[----:B------:R2:W-:Y:S04]  /*1f90*/  @P3 STG.E.U16 desc[UR36][R4.64+0x2], R157 ;  /* 0x0000029d04003986 */ /* 0x0005e8000c101524 */
[----:B------:R-:W0:Y:S01]  /*1fa0*/  @P2 LDG.E.LTC128B.U16 R152, desc[UR36][R20.64] ;  /* 0x0000002414982981 */ /* 0x000e22000c1e1520 */
[----:B------:R-:W-:Y:S01]  /*1fb0*/  IADD3 R8, P1, R8, R156, RZ ;  /* 0x0000009c08087210 */ /* 0x000fe20007f3e0ff */
[----:B------:R-:W-:Y:S01]  /*1fc0*/  BSSY B1, `(.L_x_32) ;  /* 0x0000011000017945 */ /* 0x000fe20003800000 */
[----:B------:R-:W-:Y:S02]  /*1fd0*/  SHF.L.U64.HI R11, R10, 0x4, R11 ;  /* 0x000000040a0b7819 */ /* 0x000fe4000001020b */
[----:B------:R-:W-:Y:S01]  /*1fe0*/  ISETP.GT.AND P0, PT, R0, 0x8, P0 ;  /* 0x000000080000780c */ /* 0x000fe20000704270 */
[----:B------:R-:W-:Y:S01]  /*1ff0*/  IMAD.X R9, R9, 0x1, R161, P1 ;  /* 0x0000000109097824 */ /* 0x000fe200008e06a1 */
[----:B------:R-:W-:Y:S01]  /*2000*/  LEA R10, P1, R10, R4, 0x4 ;  /* 0x000000040a0a7211 */ /* 0x000fe200078220ff */
[----:B------:R-:W-:-:S04]  /*2010*/  IMAD.WIDE.U32 R14, R23, R14, R8 ;  /* 0x0000000e170e7225 */ /* 0x000fc800078e0008 */
[----:B------:R-:W-:Y:S01]  /*2020*/  IMAD.X R11, R11, 0x1, R5, P1 ;  /* 0x000000010b0b7824 */ /* 0x000fe200008e0605 */
[----:B------:R-:W-:Y:S01]  /*2030*/  LEA R8, P3, R14, R12, 0x1 ;  /* 0x0000000c0e087211 */ /* 0x000fe200078608ff */
[----:B------:R-:W-:-:S05]  /*2040*/  IMAD.IADD R9, R159, 0x1, R15 ;  /* 0x000000019f097824 */ /* 0x000fca00078e020f */
[----:B------:R-:W-:Y:S01]  /*2050*/  LEA.HI.X R9, R14, R13, R9, 0x1, P3 ;  /* 0x0000000d0e097211 */ /* 0x000fe200018f0c09 */
[----:B0-----:R-:W-:-:S04]  /*2060*/  IMAD.U32 R24, R152, 0x10000, RZ ;  /* 0x0001000098187824 */ /* 0x001fc800078e00ff */
[----:B------:R-:W-:-:S04]  /*2070*/  FMUL R25, R24, R155 ;  /* 0x0000009b18197220 */ /* 0x000fc80000400000 */
[----:B------:R-:W-:-:S05]  /*2080*/  FFMA R25, R26, R154, R25 ;  /* 0x0000009a1a197223 */ /* 0x000fca0000000019 */
[----:B------:R-:W-:-:S05]  /*2090*/  F2FP.BF16.F32.PACK_AB R25, RZ, R25 ;  /* 0x00000019ff19723e */ /* 0x000fca00000010ff */
[----:B------:R2:W-:Y:S01]  /*20a0*/  @P2 STG.E.U16 desc[UR36][R10.64], R25 ;  /* 0x000000190a002986 */ /* 0x0005e2000c101524 */
[----:B------:R-:W-:Y:S05]  /*20b0*/  @!P0 BRA `(.L_x_33) ;  /* 0x0000000000048947 */ /* 0x000fea0003800000 */
[----:B------:R0:W5:Y:S02]  /*20c0*/  LDG.E.LTC128B.U16 R152, desc[UR36][R8.64+0x2] ;  /* 0x0000022408987981 */ /* 0x000164000c1e1520 */
.L_x_33:
[----:B------:R-:W-:Y:S05]  /*20d0*/  BSYNC B1 ;  /* 0x0000000000017941 */ /* 0x000fea0003800000 */
.L_x_32:
[----:B-----5:R-:W-:Y:S01]  /*20e0*/  IMAD.U32 R12, R152, 0x10000, RZ ;  /* 0x00010000980c7824 */ /* 0x020fe200078e00ff */
[----:B------:R-:W-:Y:S01]  /*20f0*/  ISETP.GT.AND P1, PT, R3, 0x8, PT ;  /* 0x000000080300780c */ /* 0x000fe20003f24270 */
[----:B------:R-:W-:Y:S02]  /*2100*/  BSSY B1, `(.L_x_34) ;  /* 0x0000008000017945 */ /* 0x000fe40003800000 */
[----:B------:R-:W-:Y:S01]  /*2110*/  FMUL R12, R12, R155 ;  /* 0x0000009b0c0c7220 */ /* 0x000fe20000400000 */
[----:B------:R-:W-:-:S03]  /*2120*/  ISETP.GT.AND P2, PT, R0, RZ, P1 ;  /* 0x000000ff0000720c */ /* 0x000fc60000f44270 */
[----:B------:R-:W-:-:S05]  /*2130*/  FFMA R12, R27, R154, R12 ;  /* 0x0000009a1b0c7223 */ /* 0x000fca000000000c */
[----:B------:R-:W-:-:S05]  /*2140*/  F2FP.BF16.F32.PACK_AB R12, RZ, R12 ;  /* 0x0000000cff0c723e */ /* 0x000fca00000010ff */
[----:B------:R3:W-:Y:S01]  /*2150*/  @P0 STG.E.U16 desc[UR36][R10.64+0x2], R12 ;  /* 0x0000020c0a000986 */ /* 0x0007e2000c101524 */
[----:B------:R-:W-:Y:S05]  /*2160*/  @!P2 BRA `(.L_x_35) ;  /* 0x000000000004a947 */ /* 0x000fea0003800000 */
[----:B------:R4:W5:Y:S02]  /*2170*/  LDG.E.LTC128B.U16 R152, desc[UR36][R6.64+0x10] ;  /* 0x0000102406987981 */ /* 0x000964000c1e1520 */
.L_x_35:
[----:B------:R-:W-:Y:S05]  /*2180*/  BSYNC B1 ;  /* 0x0000000000017941 */ /* 0x000fea0003800000 */
.L_x_34:
[----:B---3-5:R-:W-:Y:S01]  /*2190*/  IMAD.U32 R12, R152, 0x10000, RZ ;  /* 0x00010000980c7824 */ /* 0x028fe200078e00ff */
        /* <DEDUP_REMOVED lines=9> */
.L_x_37:
[----:B------:R-:W-:Y:S05]  /*2230*/  BSYNC B1 ;  /* 0x0000000000017941 */ /* 0x000fea0003800000 */
.L_x_36:
[----:B-----5:R-:W-:Y:S01]  /*2240*/  IMAD.U32 R12, R152, 0x10000, RZ ;  /* 0x00010000980c7824 */ /* 0x020fe200078e00ff */
[----:B------:R-:W-:Y:S01]  /*2250*/  ISETP.GT.AND P1, PT, R0, 0x8, P1 ;  /* 0x000000080000780c */ /* 0x000fe20000f24270 */
[----:B------:R-:W-:Y:S02]  /*2260*/  BSSY B1, `(.L_x_38) ;  /* 0x0000007000017945 */ /* 0x000fe40003800000 */
[----:B------:R-:W-:-:S04]  /*2270*/  FMUL R12, R12, R155 ;  /* 0x0000009b0c0c7220 */ /* 0x000fc80000400000 */
[----:B------:R-:W-:-:S05]  /*2280*/  FFMA R12, R29, R154, R12 ;  /* 0x0000009a1d0c7223 */ /* 0x000fca000000000c */
[----:B------:R-:W-:-:S05]  /*2290*/  F2FP.BF16.F32.PACK_AB R12, RZ, R12 ;  /* 0x0000000cff0c723e */ /* 0x000fca00000010ff */
[----:B------:R0:W-:Y:S01]  /*22a0*/  @P3 STG.E.U16 desc[UR36][R4.64+0x12], R12 ;  /* 0x0000120c04003986 */ /* 0x0001e2000c101524 */
[----:B------:R-:W-:Y:S05]  /*22b0*/  @!P1 BRA `(.L_x_39) ;  /* 0x0000000000049947 */ /* 0x000fea0003800000 */
[----:B------:R0:W5:Y:S02]  /*22c0*/  LDG.E.LTC128B.U16 R152, desc[UR36][R8.64+0x10] ;  /* 0x0000102408987981 */ /* 0x000164000c1e1520 */
.L_x_39:
[----:B------:R-:W-:Y:S05]  /*22d0*/  BSYNC B1 ;  /* 0x0000000000017941 */ /* 0x000fea0003800000 */
.L_x_38:
[----:B0----5:R-:W-:Y:S01]  /*22e0*/  IMAD.U32 R12, R152, 0x10000, RZ ;  /* 0x00010000980c7824 */ /* 0x021fe200078e00ff */
[----:B------:R-:W-:Y:S01]  /*22f0*/  ISETP.GT.AND P0, PT, R0, 0x8, P0 ;  /* 0x000000080000780c */ /* 0x000fe20000704270 */
[----:B------:R-:W-:Y:S02]  /*2300*/  BSSY B1, `(.L_x_40) ;  /* 0x0000007000017945 */ /* 0x000fe40003800000 */
[----:B---3--:R-:W-:-:S04]  /*2310*/  FMUL R13, R12, R155 ;  /* 0x0000009b0c0d7220 */ /* 0x008fc80000400000 */
[----:B------:R-:W-:-:S05]  /*2320*/  FFMA R13, R30, R154, R13 ;  /* 0x0000009a1e0d7223 */ /* 0x000fca000000000d */
[----:B------:R-:W-:-:S05]  /*2330*/  F2FP.BF16.F32.PACK_AB R13, RZ, R13 ;  /* 0x0000000dff0d723e */ /* 0x000fca00000010ff */
[----:B------:R0:W-:Y:S01]  /*2340*/  @P1 STG.E.U16 desc[UR36][R10.64+0x10], R13 ;  /* 0x0000100d0a001986 */ /* 0x0001e2000c101524 */
[----:B------:R-:W-:Y:S05]  /*2350*/  @!P0 BRA `(.L_x_41) ;  /* 0x0000000000048947 */ /* 0x000fea0003800000 */
[----:B------:R3:W5:Y:S02]  /*2360*/  LDG.E.LTC128B.U16 R152, desc[UR36][R8.64+0x12] ;  /* 0x0000122408987981 */ /* 0x000764000c1e1520 */
.L_x_41:
[----:B------:R-:W-:Y:S05]  /*2370*/  BSYNC B1 ;  /* 0x0000000000017941 */ /* 0x000fea0003800000 */
.L_x_40:
        /* <DEDUP_REMOVED lines=10> */
.L_x_43:
[----:B------:R-:W-:Y:S05]  /*2420*/  BSYNC B1 ;  /* 0x0000000000017941 */ /* 0x000fea0003800000 */
.L_x_42:
[----:B0----5:R-:W-:Y:S01]  /*2430*/  IMAD.U32 R12, R152, 0x10000, RZ ;  /* 0x00010000980c7824 */ /* 0x021fe200078e00ff */
        /* <DEDUP_REMOVED lines=9> */
.L_x_45:
[----:B------:R-:W-:Y:S05]  /*24d0*/  BSYNC B1 ;  /* 0x0000000000017941 */ /* 0x000fea0003800000 */
.L_x_44:
        /* <DEDUP_REMOVED lines=9> */
.L_x_47:
[----:B------:R-:W-:Y:S05]  /*2570*/  BSYNC B1 ;  /* 0x0000000000017941 */ /* 0x000fea0003800000 */
.L_x_46:
[----:B0----5:R-:W-:Y:S01]  /*2580*/  IMAD.U32 R12, R152, 0x10000, RZ ;  /* 0x00010000980c7824 */ /* 0x021fe200078e00ff */
        /* <DEDUP_REMOVED lines=8> */
.L_x_49:
[----:B------:R-:W-:Y:S05]  /*2610*/  BSYNC B1 ;  /* 0x0000000000017941 */ /* 0x000fea0003800000 */
.L_x_48:
        /* <DEDUP_REMOVED lines=10> */
.L_x_51:
[----:B------:R-:W-:Y:S05]  /*26c0*/  BSYNC B1 ;  /* 0x0000000000017941 */ /* 0x000fea0003800000 */
.L_x_50:
        /* <DEDUP_REMOVED lines=10> */
.L_x_53:
[----:B------:R-:W-:Y:S05]  /*2770*/  BSYNC B1 ;  /* 0x0000000000017941 */ /* 0x000fea0003800000 */
.L_x_52:
        /* <DEDUP_REMOVED lines=9> */
.L_x_55:
[----:B------:R-:W-:Y:S05]  /*2810*/  BSYNC B1 ;  /* 0x0000000000017941 */ /* 0x000fea0003800000 */
.L_x_54:
        /* <DEDUP_REMOVED lines=9> */
.L_x_57:
[----:B------:R-:W-:Y:S05]  /*28b0*/  BSYNC B1 ;  /* 0x0000000000017941 */ /* 0x000fea0003800000 */
.L_x_56:
        /* <DEDUP_REMOVED lines=10> */
.L_x_59:
[----:B------:R-:W-:Y:S05]  /*2960*/  BSYNC B1 ;  /* 0x0000000000017941 */ /* 0x000fea0003800000 */
.L_x_58:
        /* <DEDUP_REMOVED lines=10> */
.L_x_61:
[----:B------:R-:W-:Y:S05]  /*2a10*/  BSYNC B1 ;  /* 0x0000000000017941 */ /* 0x000fea0003800000 */
.L_x_60:
        /* <DEDUP_REMOVED lines=9> */
.L_x_63:
[----:B------:R-:W-:Y:S05]  /*2ab0*/  BSYNC B1 ;  /* 0x0000000000017941 */ /* 0x000fea0003800000 */
.L_x_62:
        /* <DEDUP_REMOVED lines=9> */
.L_x_65:
[----:B------:R-:W-:Y:S05]  /*2b50*/  BSYNC B1 ;  /* 0x0000000000017941 */ /* 0x000fea0003800000 */
.L_x_64:
        /* <DEDUP_REMOVED lines=10> */
.L_x_67:
[----:B------:R-:W-:Y:S05]  /*2c00*/  BSYNC B1 ;  /* 0x0000000000017941 */ /* 0x000fea0003800000 */
.L_x_66:
        /* <DEDUP_REMOVED lines=10> */
.L_x_69:
[----:B------:R-:W-:Y:S05]  /*2cb0*/  BSYNC B1 ;  /* 0x0000000000017941 */ /* 0x000fea0003800000 */
.L_x_68:
        /* <DEDUP_REMOVED lines=9> */
.L_x_71:
[----:B------:R-:W-:Y:S05]  /*2d50*/  BSYNC B1 ;  /* 0x0000000000017941 */ /* 0x000fea0003800000 */
.L_x_70:
        /* <DEDUP_REMOVED lines=9> */
.L_x_73:
[----:B------:R-:W-:Y:S05]  /*2df0*/  BSYNC B1 ;  /* 0x0000000000017941 */ /* 0x000fea0003800000 */
.L_x_72:
        /* <DEDUP_REMOVED lines=10> */
.L_x_75:
[----:B------:R-:W-:Y:S05]  /*2ea0*/  BSYNC B1 ;  /* 0x0000000000017941 */ /* 0x000fea0003800000 */
.L_x_74:
        /* <DEDUP_REMOVED lines=10> */
.L_x_77:
[----:B------:R-:W-:Y:S05]  /*2f50*/  BSYNC B1 ;  /* 0x0000000000017941 */ /* 0x000fea0003800000 */
.L_x_76:
        /* <DEDUP_REMOVED lines=9> */
.L_x_79:
[----:B------:R-:W-:Y:S05]  /*2ff0*/  BSYNC B1 ;  /* 0x0000000000017941 */ /* 0x000fea0003800000 */
.L_x_78:
        /* <DEDUP_REMOVED lines=9> */
.L_x_81:
[----:B------:R-:W-:Y:S05]  /*3090*/  BSYNC B1 ;  /* 0x0000000000017941 */ /* 0x000fea0003800000 */
.L_x_80:
        /* <DEDUP_REMOVED lines=10> */
.L_x_83:
[----:B------:R-:W-:Y:S05]  /*3140*/  BSYNC B1 ;  /* 0x0000000000017941 */ /* 0x000fea0003800000 */
.L_x_82:
        /* <DEDUP_REMOVED lines=10> */
.L_x_85:
[----:B------:R-:W-:Y:S05]  /*31f0*/  BSYNC B1 ;  /* 0x0000000000017941 */ /* 0x000fea0003800000 */
.L_x_84:
        /* <DEDUP_REMOVED lines=9> */
.L_x_87:
[----:B------:R-:W-:Y:S05]  /*3290*/  BSYNC B1 ;  /* 0x0000000000017941 */ /* 0x000fea0003800000 */
.L_x_86:
        /* <DEDUP_REMOVED lines=9> */
.L_x_89:
[----:B------:R-:W-:Y:S05]  /*3330*/  BSYNC B1 ;  /* 0x0000000000017941 */ /* 0x000fea0003800000 */
.L_x_88:
        /* <DEDUP_REMOVED lines=10> */
.L_x_91:
[----:B------:R-:W-:Y:S05]  /*33e0*/  BSYNC B1 ;  /* 0x0000000000017941 */ /* 0x000fea0003800000 */
.L_x_90:
        /* <DEDUP_REMOVED lines=10> */
.L_x_93:
[----:B------:R-:W-:Y:S05]  /*3490*/  BSYNC B1 ;  /* 0x0000000000017941 */ /* 0x000fea0003800000 */
.L_x_92:
        /* <DEDUP_REMOVED lines=9> */
.L_x_95:
[----:B------:R-:W-:Y:S05]  /*3530*/  BSYNC B1 ;  /* 0x0000000000017941 */ /* 0x000fea0003800000 */
.L_x_94:
        /* <DEDUP_REMOVED lines=9> */
.L_x_97:
[----:B------:R-:W-:Y:S05]  /*35d0*/  BSYNC B1 ;  /* 0x0000000000017941 */ /* 0x000fea0003800000 */
.L_x_96:
        /* <DEDUP_REMOVED lines=10> */
.L_x_99:
[----:B------:R-:W-:Y:S05]  /*3680*/  BSYNC B1 ;  /* 0x0000000000017941 */ /* 0x000fea0003800000 */
.L_x_98:
        /* <DEDUP_REMOVED lines=10> */
.L_x_101:
[----:B------:R-:W-:Y:S05]  /*3730*/  BSYNC B1 ;  /* 0x0000000000017941 */ /* 0x000fea0003800000 */
.L_x_100:
        /* <DEDUP_REMOVED lines=9> */
.L_x_103:
[----:B------:R-:W-:Y:S05]  /*37d0*/  BSYNC B1 ;  /* 0x0000000000017941 */ /* 0x000fea0003800000 */
.L_x_102:
        /* <DEDUP_REMOVED lines=9> */
.L_x_105:
[----:B------:R-:W-:Y:S05]  /*3870*/  BSYNC B1 ;  /* 0x0000000000017941 */ /* 0x000fea0003800000 */
.L_x_104:
        /* <DEDUP_REMOVED lines=10> */
.L_x_107:
[----:B------:R-:W-:Y:S05]  /*3920*/  BSYNC B1 ;  /* 0x0000000000017941 */ /* 0x000fea0003800000 */
.L_x_106:
        /* <DEDUP_REMOVED lines=10> */
.L_x_109:
[----:B------:R-:W-:Y:S05]  /*39d0*/  BSYNC B1 ;  /* 0x0000000000017941 */ /* 0x000fea0003800000 */
.L_x_108:
        /* <DEDUP_REMOVED lines=9> */
.L_x_111:
[----:B------:R-:W-:Y:S05]  /*3a70*/  BSYNC B1 ;  /* 0x0000000000017941 */ /* 0x000fea0003800000 */
.L_x_110:
        /* <DEDUP_REMOVED lines=9> */
.L_x_113:
[----:B------:R-:W-:Y:S05]  /*3b10*/  BSYNC B1 ;  /* 0x0000000000017941 */ /* 0x000fea0003800000 */
.L_x_112:
        /* <DEDUP_REMOVED lines=10> */
.L_x_115:
[----:B------:R-:W-:Y:S05]  /*3bc0*/  BSYNC B1 ;  /* 0x0000000000017941 */ /* 0x000fea0003800000 */
.L_x_114:
        /* <DEDUP_REMOVED lines=10> */
.L_x_117:
[----:B------:R-:W-:Y:S05]  /*3c70*/  BSYNC B1 ;  /* 0x0000000000017941 */ /* 0x000fea0003800000 */
.L_x_116:
        /* <DEDUP_REMOVED lines=9> */
.L_x_119:
[----:B------:R-:W-:Y:S05]  /*3d10*/  BSYNC B1 ;  /* 0x0000000000017941 */ /* 0x000fea0003800000 */
.L_x_118:
        /* <DEDUP_REMOVED lines=9> */
.L_x_121:
[----:B------:R-:W-:Y:S05]  /*3db0*/  BSYNC B1 ;  /* 0x0000000000017941 */ /* 0x000fea0003800000 */
.L_x_120:
        /* <DEDUP_REMOVED lines=10> */
.L_x_123:
[----:B------:R-:W-:Y:S05]  /*3e60*/  BSYNC B1 ;  /* 0x0000000000017941 */ /* 0x000fea0003800000 */
.L_x_122:
        /* <DEDUP_REMOVED lines=10> */
.L_x_125:
[----:B------:R-:W-:Y:S05]  /*3f10*/  BSYNC B1 ;  /* 0x0000000000017941 */ /* 0x000fea0003800000 */
.L_x_124:
        /* <DEDUP_REMOVED lines=9> */
.L_x_127:
[----:B------:R-:W-:Y:S05]  /*3fb0*/  BSYNC B1 ;  /* 0x0000000000017941 */ /* 0x000fea0003800000 */
.L_x_126:
        /* <DEDUP_REMOVED lines=9> */
.L_x_129:
[----:B------:R-:W-:Y:S05]  /*4050*/  BSYNC B1 ;  /* 0x0000000000017941 */ /* 0x000fea0003800000 */
.L_x_128:
        /* <DEDUP_REMOVED lines=10> */
.L_x_131:
[----:B------:R-:W-:Y:S05]  /*4100*/  BSYNC B1 ;  /* 0x0000000000017941 */ /* 0x000fea0003800000 */
.L_x_130:
        /* <DEDUP_REMOVED lines=10> */
.L_x_133:
[----:B------:R-:W-:Y:S05]  /*41b0*/  BSYNC B1 ;  /* 0x0000000000017941 */ /* 0x000fea0003800000 */
.L_x_132:
        /* <DEDUP_REMOVED lines=9> */
.L_x_135:
[----:B------:R-:W-:Y:S05]  /*4250*/  BSYNC B1 ;  /* 0x0000000000017941 */ /* 0x000fea0003800000 */
.L_x_134:
        /* <DEDUP_REMOVED lines=9> */
.L_x_137:
[----:B------:R-:W-:Y:S05]  /*42f0*/  BSYNC B1 ;  /* 0x0000000000017941 */ /* 0x000fea0003800000 */
.L_x_136:
        /* <DEDUP_REMOVED lines=10> */
.L_x_139:
[----:B------:R-:W-:Y:S05]  /*43a0*/  BSYNC B1 ;  /* 0x0000000000017941 */ /* 0x000fea0003800000 */
.L_x_138:
        /* <DEDUP_REMOVED lines=10> */
.L_x_141:
[----:B------:R-:W-:Y:S05]  /*4450*/  BSYNC B1 ;  /* 0x0000000000017941 */ /* 0x000fea0003800000 */
.L_x_140:
        /* <DEDUP_REMOVED lines=9> */
.L_x_143:
[----:B------:R-:W-:Y:S05]  /*44f0*/  BSYNC B1 ;  /* 0x0000000000017941 */ /* 0x000fea0003800000 */
.L_x_142:
        /* <DEDUP_REMOVED lines=9> */
.L_x_145:
[----:B------:R-:W-:Y:S05]  /*4590*/  BSYNC B1 ;  /* 0x0000000000017941 */ /* 0x000fea0003800000 */
.L_x_144:
        /* <DEDUP_REMOVED lines=10> */
.L_x_147:
[----:B------:R-:W-:Y:S05]  /*4640*/  BSYNC B1 ;  /* 0x0000000000017941 */ /* 0x000fea0003800000 */
.L_x_146:
        /* <DEDUP_REMOVED lines=10> */
.L_x_149:
[----:B------:R-:W-:Y:S05]  /*46f0*/  BSYNC B1 ;  /* 0x0000000000017941 */ /* 0x000fea0003800000 */
.L_x_148:
        /* <DEDUP_REMOVED lines=9> */
.L_x_151:
[----:B------:R-:W-:Y:S05]  /*4790*/  BSYNC B1 ;  /* 0x0000000000017941 */ /* 0x000fea0003800000 */
.L_x_150:
        /* <DEDUP_REMOVED lines=9> */
.L_x_153:
[----:B------:R-:W-:Y:S05]  /*4830*/  BSYNC B1 ;  /* 0x0000000000017941 */ /* 0x000fea0003800000 */
.L_x_152:
        /* <DEDUP_REMOVED lines=10> */
.L_x_155:
[----:B------:R-:W-:Y:S05]  /*48e0*/  BSYNC B1 ;  /* 0x0000000000017941 */ /* 0x000fea0003800000 */
.L_x_154:
        /* <DEDUP_REMOVED lines=10> */
.L_x_157:
[----:B------:R-:W-:Y:S05]  /*4990*/  BSYNC B1 ;  /* 0x0000000000017941 */ /* 0x000fea0003800000 */
.L_x_156:
        /* <DEDUP_REMOVED lines=9> */
.L_x_159:
[----:B------:R-:W-:Y:S05]  /*4a30*/  BSYNC B1 ;  /* 0x0000000000017941 */ /* 0x000fea0003800000 */
.L_x_158:
        /* <DEDUP_REMOVED lines=9> */
.L_x_161:
[----:B------:R-:W-:Y:S05]  /*4ad0*/  BSYNC B1 ;  /* 0x0000000000017941 */ /* 0x000fea0003800000 */
.L_x_160:
        /* <DEDUP_REMOVED lines=10> */
.L_x_163:
[----:B------:R-:W-:Y:S05]  /*4b80*/  BSYNC B1 ;  /* 0x0000000000017941 */ /* 0x000fea0003800000 */
.L_x_162:
        /* <DEDUP_REMOVED lines=10> */
.L_x_165:
[----:B------:R-:W-:Y:S05]  /*4c30*/  BSYNC B1 ;  /* 0x0000000000017941 */ /* 0x000fea0003800000 */
.L_x_164:
        /* <DEDUP_REMOVED lines=9> */
.L_x_167:
[----:B------:R-:W-:Y:S05]  /*4cd0*/  BSYNC B1 ;  /* 0x0000000000017941 */ /* 0x000fea0003800000 */
.L_x_166:
        /* <DEDUP_REMOVED lines=9> */
.L_x_169:
[----:B------:R-:W-:Y:S05]  /*4d70*/  BSYNC B1 ;  /* 0x0000000000017941 */ /* 0x000fea0003800000 */
.L_x_168:
        /* <DEDUP_REMOVED lines=10> */
.L_x_171:
[----:B------:R-:W-:Y:S05]  /*4e20*/  BSYNC B1 ;  /* 0x0000000000017941 */ /* 0x000fea0003800000 */
.L_x_170:
        /* <DEDUP_REMOVED lines=10> */
.L_x_173:
[----:B------:R-:W-:Y:S05]  /*4ed0*/  BSYNC B1 ;  /* 0x0000000000017941 */ /* 0x000fea0003800000 */
.L_x_172:
        /* <DEDUP_REMOVED lines=9> */
.L_x_175:
[----:B------:R-:W-:Y:S05]  /*4f70*/  BSYNC B1 ;  /* 0x0000000000017941 */ /* 0x000fea0003800000 */
.L_x_174:
        /* <DEDUP_REMOVED lines=9> */
.L_x_177:
[----:B------:R-:W-:Y:S05]  /*5010*/  BSYNC B1 ;  /* 0x0000000000017941 */ /* 0x000fea0003800000 */
.L_x_176:
        /* <DEDUP_REMOVED lines=10> */
.L_x_179:
[----:B------:R-:W-:Y:S05]  /*50c0*/  BSYNC B1 ;  /* 0x0000000000017941 */ /* 0x000fea0003800000 */
.L_x_178:
        /* <DEDUP_REMOVED lines=10> */
.L_x_181:
[----:B------:R-:W-:Y:S05]  /*5170*/  BSYNC B1 ;  /* 0x0000000000017941 */ /* 0x000fea0003800000 */
.L_x_180:
        /* <DEDUP_REMOVED lines=9> */
.L_x_183:
[----:B------:R-:W-:Y:S05]  /*5210*/  BSYNC B1 ;  /* 0x0000000000017941 */ /* 0x000fea0003800000 */
.L_x_182:
        /* <DEDUP_REMOVED lines=9> */
.L_x_185:
[----:B------:R-:W-:Y:S05]  /*52b0*/  BSYNC B1 ;  /* 0x0000000000017941 */ /* 0x000fea0003800000 */
.L_x_184:
        /* <DEDUP_REMOVED lines=10> */
.L_x_187:
[----:B------:R-:W-:Y:S05]  /*5360*/  BSYNC B1 ;  /* 0x0000000000017941 */ /* 0x000fea0003800000 */
.L_x_186:
        /* <DEDUP_REMOVED lines=10> */
.L_x_189:
[----:B------:R-:W-:Y:S05]  /*5410*/  BSYNC B1 ;  /* 0x0000000000017941 */ /* 0x000fea0003800000 */
.L_x_188:
        /* <DEDUP_REMOVED lines=9> */
.L_x_191:
[----:B------:R-:W-:Y:S05]  /*54b0*/  BSYNC B1 ;  /* 0x0000000000017941 */ /* 0x000fea0003800000 */
.L_x_190:
        /* <DEDUP_REMOVED lines=9> */
.L_x_193:
[----:B------:R-:W-:Y:S05]  /*5550*/  BSYNC B1 ;  /* 0x0000000000017941 */ /* 0x000fea0003800000 */
.L_x_192:
        /* <DEDUP_REMOVED lines=10> */
.L_x_195:
[----:B------:R-:W-:Y:S05]  /*5600*/  BSYNC B1 ;  /* 0x0000000000017941 */ /* 0x000fea0003800000 */
.L_x_194:
        /* <DEDUP_REMOVED lines=10> */
.L_x_197:
[----:B------:R-:W-:Y:S05]  /*56b0*/  BSYNC B1 ;  /* 0x0000000000017941 */ /* 0x000fea0003800000 */
.L_x_196:
        /* <DEDUP_REMOVED lines=9> */
.L_x_199:
[----:B------:R-:W-:Y:S05]  /*5750*/  BSYNC B1 ;  /* 0x0000000000017941 */ /* 0x000fea0003800000 */
.L_x_198:
        /* <DEDUP_REMOVED lines=9> */
.L_x_201:
[----:B------:R-:W-:Y:S05]  /*57f0*/  BSYNC B1 ;  /* 0x0000000000017941 */ /* 0x000fea0003800000 */
.L_x_200:
        /* <DEDUP_REMOVED lines=10> */
.L_x_203:
[----:B------:R-:W-:Y:S05]  /*58a0*/  BSYNC B1 ;  /* 0x0000000000017941 */ /* 0x000fea0003800000 */
.L_x_202:
        /* <DEDUP_REMOVED lines=10> */
.L_x_205:
[----:B------:R-:W-:Y:S05]  /*5950*/  BSYNC B1 ;  /* 0x0000000000017941 */ /* 0x000fea0003800000 */
.L_x_204:
        /* <DEDUP_REMOVED lines=9> */
.L_x_207:
[----:B------:R-:W-:Y:S05]  /*59f0*/  BSYNC B1 ;  /* 0x0000000000017941 */ /* 0x000fea0003800000 */
.L_x_206:
        /* <DEDUP_REMOVED lines=9> */
.L_x_209:
[----:B------:R-:W-:Y:S05]  /*5a90*/  BSYNC B1 ;  /* 0x0000000000017941 */ /* 0x000fea0003800000 */
.L_x_208:
        /* <DEDUP_REMOVED lines=10> */
.L_x_211:
[----:B------:R-:W-:Y:S05]  /*5b40*/  BSYNC B1 ;  /* 0x0000000000017941 */ /* 0x000fea0003800000 */
.L_x_210:
        /* <DEDUP_REMOVED lines=10> */
.L_x_213:
[----:B------:R-:W-:Y:S05]  /*5bf0*/  BSYNC B1 ;  /* 0x0000000000017941 */ /* 0x000fea0003800000 */
.L_x_212:
        /* <DEDUP_REMOVED lines=9> */
.L_x_215:
[----:B------:R-:W-:Y:S05]  /*5c90*/  BSYNC B1 ;  /* 0x0000000000017941 */ /* 0x000fea0003800000 */
.L_x_214:
        /* <DEDUP_REMOVED lines=9> */
.L_x_217:
[----:B------:R-:W-:Y:S05]  /*5d30*/  BSYNC B1 ;  /* 0x0000000000017941 */ /* 0x000fea0003800000 */
.L_x_216:
        /* <DEDUP_REMOVED lines=10> */
.L_x_219:
[----:B------:R-:W-:Y:S05]  /*5de0*/  BSYNC B1 ;  /* 0x0000000000017941 */ /* 0x000fea0003800000 */
.L_x_218:
        /* <DEDUP_REMOVED lines=10> */
.L_x_221:
[----:B------:R-:W-:Y:S05]  /*5e90*/  BSYNC B1 ;  /* 0x0000000000017941 */ /* 0x000fea0003800000 */
.L_x_220:
        /* <DEDUP_REMOVED lines=9> */
.L_x_223:
[----:B------:R-:W-:Y:S05]  /*5f30*/  BSYNC B1 ;  /* 0x0000000000017941 */ /* 0x000fea0003800000 */
.L_x_222:
        /* <DEDUP_REMOVED lines=9> */
.L_x_225:
[----:B------:R-:W-:Y:S05]  /*5fd0*/  BSYNC B1 ;  /* 0x0000000000017941 */ /* 0x000fea0003800000 */
.L_x_224:
        /* <DEDUP_REMOVED lines=10> */
.L_x_227:
[----:B------:R-:W-:Y:S05]  /*6080*/  BSYNC B1 ;  /* 0x0000000000017941 */ /* 0x000fea0003800000 */
.L_x_226:
        /* <DEDUP_REMOVED lines=10> */
.L_x_229:
[----:B------:R-:W-:Y:S05]  /*6130*/  BSYNC B1 ;  /* 0x0000000000017941 */ /* 0x000fea0003800000 */
.L_x_228:
        /* <DEDUP_REMOVED lines=9> */
.L_x_231:
[----:B------:R-:W-:Y:S05]  /*61d0*/  BSYNC B1 ;  /* 0x0000000000017941 */ /* 0x000fea0003800000 */
.L_x_230:
        /* <DEDUP_REMOVED lines=9> */
.L_x_233:
[----:B------:R-:W-:Y:S05]  /*6270*/  BSYNC B1 ;  /* 0x0000000000017941 */ /* 0x000fea0003800000 */
.L_x_232:
        /* <DEDUP_REMOVED lines=10> */
.L_x_235:
[----:B------:R-:W-:Y:S05]  /*6320*/  BSYNC B1 ;  /* 0x0000000000017941 */ /* 0x000fea0003800000 */
.L_x_234:
        /* <DEDUP_REMOVED lines=10> */
.L_x_237:
[----:B------:R-:W-:Y:S05]  /*63d0*/  BSYNC B1 ;  /* 0x0000000000017941 */ /* 0x000fea0003800000 */
.L_x_236:
        /* <DEDUP_REMOVED lines=9> */
.L_x_239:
[----:B------:R-:W-:Y:S05]  /*6470*/  BSYNC B1 ;  /* 0x0000000000017941 */ /* 0x000fea0003800000 */
.L_x_238:
        /* <DEDUP_REMOVED lines=9> */
.L_x_241:
[----:B------:R-:W-:Y:S05]  /*6510*/  BSYNC B1 ;  /* 0x0000000000017941 */ /* 0x000fea0003800000 */
.L_x_240:
        /* <DEDUP_REMOVED lines=10> */
.L_x_243:
[----:B------:R-:W-:Y:S05]  /*65c0*/  BSYNC B1 ;  /* 0x0000000000017941 */ /* 0x000fea0003800000 */
.L_x_242:
        /* <DEDUP_REMOVED lines=10> */
.L_x_245:
[----:B------:R-:W-:Y:S05]  /*6670*/  BSYNC B1 ;  /* 0x0000000000017941 */ /* 0x000fea0003800000 */
.L_x_244:
        /* <DEDUP_REMOVED lines=9> */
.L_x_247:
[----:B------:R-:W-:Y:S05]  /*6710*/  BSYNC B1 ;  /* 0x0000000000017941 */ /* 0x000fea0003800000 */
.L_x_246:
        /* <DEDUP_REMOVED lines=9> */
.L_x_249:
[----:B------:R-:W-:Y:S05]  /*67b0*/  BSYNC B1 ;  /* 0x0000000000017941 */ /* 0x000fea0003800000 */
.L_x_248:
        /* <DEDUP_REMOVED lines=10> */
.L_x_251:
[----:B------:R-:W-:Y:S05]  /*6860*/  BSYNC B1 ;  /* 0x0000000000017941 */ /* 0x000fea0003800000 */
.L_x_250:
        /* <DEDUP_REMOVED lines=10> */
.L_x_253:
[----:B------:R-:W-:Y:S05]  /*6910*/  BSYNC B1 ;  /* 0x0000000000017941 */ /* 0x000fea0003800000 */
.L_x_252:
        /* <DEDUP_REMOVED lines=9> */
.L_x_255:
[----:B------:R-:W-:Y:S05]  /*69b0*/  BSYNC B1 ;  /* 0x0000000000017941 */ /* 0x000fea0003800000 */
.L_x_254:
        /* <DEDUP_REMOVED lines=9> */
.L_x_257:
[----:B------:R-:W-:Y:S05]  /*6a50*/  BSYNC B1 ;  /* 0x0000000000017941 */ /* 0x000fea0003800000 */
.L_x_256:
        /* <DEDUP_REMOVED lines=10> */
.L_x_259:
[----:B------:R-:W-:Y:S05]  /*6b00*/  BSYNC B1 ;  /* 0x0000000000017941 */ /* 0x000fea0003800000 */
.L_x_258:
        /* <DEDUP_REMOVED lines=10> */
.L_x_261:
[----:B------:R-:W-:Y:S05]  /*6bb0*/  BSYNC B1 ;  /* 0x0000000000017941 */ /* 0x000fea0003800000 */
.L_x_260:
        /* <DEDUP_REMOVED lines=9> */
.L_x_263:
[----:B------:R-:W-:Y:S05]  /*6c50*/  BSYNC B1 ;  /* 0x0000000000017941 */ /* 0x000fea0003800000 */
.L_x_262:
        /* <DEDUP_REMOVED lines=9> */
.L_x_265:
[----:B------:R-:W-:Y:S05]  /*6cf0*/  BSYNC B1 ;  /* 0x0000000000017941 */ /* 0x000fea0003800000 */
.L_x_264:
        /* <DEDUP_REMOVED lines=10> */
.L_x_267:
[----:B------:R-:W-:Y:S05]  /*6da0*/  BSYNC B1 ;  /* 0x0000000000017941 */ /* 0x000fea0003800000 */
.L_x_266:
        /* <DEDUP_REMOVED lines=10> */
.L_x_269:
[----:B------:R-:W-:Y:S05]  /*6e50*/  BSYNC B1 ;  /* 0x0000000000017941 */ /* 0x000fea0003800000 */
.L_x_268:
        /* <DEDUP_REMOVED lines=9> */
.L_x_271:
[----:B------:R-:W-:Y:S05]  /*6ef0*/  BSYNC B1 ;  /* 0x0000000000017941 */ /* 0x000fea0003800000 */
.L_x_270:
        /* <DEDUP_REMOVED lines=9> */
.L_x_273:
[----:B------:R-:W-:Y:S05]  /*6f90*/  BSYNC B1 ;  /* 0x0000000000017941 */ /* 0x000fea0003800000 */
.L_x_272:
        /* <DEDUP_REMOVED lines=10> */
.L_x_275:
[----:B------:R-:W-:Y:S05]  /*7040*/  BSYNC B1 ;  /* 0x0000000000017941 */ /* 0x000fea0003800000 */
.L_x_274:
        /* <DEDUP_REMOVED lines=10> */
.L_x_277:
[----:B------:R-:W-:Y:S05]  /*70f0*/  BSYNC B1 ;  /* 0x0000000000017941 */ /* 0x000fea0003800000 */
.L_x_276:
[----:B01--45:R-:W-:Y:S01]  /*7100*/  IMAD.U32 R6, R152, 0x10000, RZ ;  /* 0x0001000098067824 */ /* 0x033fe200078e00ff */
        /* <DEDUP_REMOVED lines=8> */
.L_x_279:
[----:B------:R-:W-:Y:S05]  /*7190*/  BSYNC B1 ;  /* 0x0000000000017941 */ /* 0x000fea0003800000 */
.L_x_278:
[----:B0-2--5:R-:W-:Y:S01]  /*71a0*/  IMAD.U32 R4, R152, 0x10000, RZ ;  /* 0x0001000098047824 */ /* 0x025fe200078e00ff */
[----:B------:R-:W-:Y:S01]  /*71b0*/  ISETP.GT.AND P0, PT, R0, 0x8, P0 ;  /* 0x000000080000780c */ /* 0x000fe20000704270 */
[----:B------:R-:W-:Y:S01]  /*71c0*/  @P1 IMAD.MOV.U32 R5, RZ, RZ, R11 ;  /* 0x000000ffff051224 */ /* 0x000fe200078e000b */
[----:B------:R-:W-:Y:S01]  /*71d0*/  BSSY B1, `(.L_x_280) ;  /* 0x0000008000017945 */ /* 0x000fe20003800000 */
[----:B------:R-:W-:Y:S01]  /*71e0*/  FMUL R3, R4, R155 ;  /* 0x0000009b04037220 */ /* 0x000fe20000400000 */
[----:B------:R-:W-:-:S03]  /*71f0*/  @P1 IMAD.MOV.U32 R4, RZ, RZ, R10 ;  /* 0x000000ffff041224 */ /* 0x000fc600078e000a */
[----:B------:R-:W-:-:S05]  /*7200*/  FFMA R3, R150, R154, R3 ;  /* 0x0000009a96037223 */ /* 0x000fca0000000003 */
[----:B------:R-:W-:-:S05]  /*7210*/  F2FP.BF16.F32.PACK_AB R3, RZ, R3 ;  /* 0x00000003ff03723e */ /* 0x000fca00000010ff */
[----:B------:R0:W-:Y:S01]  /*7220*/  @P1 STG.E.U16 desc[UR36][R4.64+0x1f0], R3 ;  /* 0x0001f00304001986 */ /* 0x0001e2000c101524 */
[----:B------:R-:W-:Y:S05]  /*7230*/  @!P0 BRA `(.L_x_281) ;  /* 0x0000000000048947 */ /* 0x000fea0003800000 */
[----:B------:R2:W5:Y:S02]  /*7240*/  LDG.E.LTC128B.U16 R152, desc[UR36][R8.64+0x1f2] ;  /* 0x0001f22408987981 */ /* 0x000564000c1e1520 */
.L_x_281:
[----:B------:R-:W-:Y:S05]  /*7250*/  BSYNC B1 ;  /* 0x0000000000017941 */ /* 0x000fea0003800000 */
.L_x_280:
[----:B------:R-:W-:Y:S05]  /*7260*/  @!P0 BRA `(.L_x_282) ;  /* 0x0000002400308947 */ /* 0x000fea0003800000 */
[----:B-----5:R-:W-:-:S04]  /*7270*/  IMAD.U32 R152, R152, 0x10000, RZ ;  /* 0x0001000098987824 */ /* 0x020fc800078e00ff */
[----:B------:R-:W-:-:S04]  /*7280*/  FMUL R152, R152, R155 ;  /* 0x0000009b98987220 */ /* 0x000fc80000400000 */
[----:B------:R-:W-:-:S05]  /*7290*/  FFMA R152, R151, R154, R152 ;  /* 0x0000009a97987223 */ /* 0x000fca0000000098 */
[----:B------:R-:W-:-:S05]  /*72a0*/  F2FP.BF16.F32.PACK_AB R152, RZ, R152 ;  /* 0x00000098ff98723e */ /* 0x000fca00000010ff */
[----:B------:R4:W-:Y:S01]  /*72b0*/  STG.E.U16 desc[UR36][R10.64+0x1f2], R152 ;  /* 0x0001f2980a007986 */ /* 0x0009e2000c101524 */
[----:B------:R-:W-:Y:S05]  /*72c0*/  BRA `(.L_x_282) ;  /* 0x0000002400187947 */ /* 0x000fea0003800000 */
.L_x_29:
[----:B------:R-:W-:Y:S01]  /*72d0*/  ISETP.GT.AND P0, PT, R3, 0x1, PT ;  /* 0x000000010300780c */ /* 0x000fe20003f04270 */
[----:B------:R-:W-:Y:S01]  /*72e0*/  ULDC.64 UR4, c[0x0][0x5c0] ;  /* 0x0001700000047ab9 */ /* 0x000fe20000000a00 */
[-C--:B------:R-:W-:Y:S01]  /*72f0*/  FMUL R24, R24, R154.reuse ;  /* 0x0000009a18187220 */ /* 0x080fe20000400000 */
[-C--:B------:R-:W-:Y:S01]  /*7300*/  FMUL R25, R25, R154.reuse ;  /* 0x0000009a19197220 */ /* 0x080fe20000400000 */
[----:B------:R-:W-:Y:S01]  /*7310*/  ISETP.GT.AND P3, PT, R0, RZ, P0 ;  /* 0x000000ff0000720c */ /* 0x000fe20000764270 */
[-C--:B------:R-:W-:Y:S01]  /*7320*/  FMUL R26, R26, R154.reuse ;  /* 0x0000009a1a1a7220 */ /* 0x080fe20000400000 */
[----:B------:R-:W-:Y:S01]  /*7330*/  LEA R4, P4, R160, UR4, 0x1 ;  /* 0x00000004a0047c11 */ /* 0x000fe2000f8808ff */
[----:B------:R-:W-:Y:S01]  /*7340*/  FMUL R27, R27, R154 ;  /* 0x0000009a1b1b7220 */ /* 0x000fe20000400000 */
[----:B------:R-:W-:Y:S01]  /*7350*/  F2FP.BF16.F32.PACK_AB R24, RZ, R24 ;  /* 0x00000018ff18723e */ /* 0x000fe200000010ff */
[-C--:B------:R-:W-:Y:S01]  /*7360*/  FMUL R28, R28, R154.reuse ;  /* 0x0000009a1c1c7220 */ /* 0x080fe20000400000 */
[----:B------:R-:W-:Y:S01]  /*7370*/  LEA.HI.X R5, R160, UR5, R169, 0x1, P4 ;  /* 0x00000005a0057c11 */ /* 0x000fe2000a0f0ca9 */
[-C--:B------:R-:W-:Y:S01]  /*7380*/  FMUL R29, R29, R154.reuse ;  /* 0x0000009a1d1d7220 */ /* 0x080fe20000400000 */
[----:B------:R-:W-:Y:S01]  /*7390*/  F2FP.BF16.F32.PACK_AB R25, RZ, R25 ;  /* 0x00000019ff19723e */ /* 0x000fe200000010ff */
[-C--:B------:R-:W-:Y:S01]  /*73a0*/  FMUL R30, R30, R154.reuse ;  /* 0x0000009a1e1e7220 */ /* 0x080fe20000400000 */
[----:B------:R-:W-:Y:S01]  /*73b0*/  SHF.L.U64.HI R11, R10, 0x4, R11 ;  /* 0x000000040a0b7819 */ /* 0x000fe2000001020b */
[----:B------:R-:W-:Y:S01]  /*73c0*/  @P1 STG.E.U16 desc[UR36][R4.64], R24 ;  /* 0x0000001804001986 */ /* 0x000fe2000c101524 */
[----:B------:R-:W-:Y:S01]  /*73d0*/  ISETP.GT.AND P1, PT, R3, 0x8, PT ;  /* 0x000000080300780c */ /* 0x000fe20003f24270 */
[----:B------:R-:W-:Y:S01]  /*73e0*/  FMUL R31, R31, R154 ;  /* 0x0000009a1f1f7220 */ /* 0x000fe20000400000 */
[----:B------:R-:W-:Y:S01]  /*73f0*/  ISETP.GT.AND P4, PT, R0, 0x8, P0 ;  /* 0x000000080000780c */ /* 0x000fe20000784270 */
[----:B------:R-:W-:Y:S01]  /*7400*/  @P3 STG.E.U16 desc[UR36][R4.64+0x2], R25 ;  /* 0x0000021904003986 */ /* 0x000fe2000c101524 */
[----:B------:R-:W-:Y:S01]  /*7410*/  LEA R6, P3, R10, R4, 0x4 ;  /* 0x000000040a067211 */ /* 0x000fe200078620ff */
[-C--:B------:R-:W-:Y:S01]  /*7420*/  FMUL R32, R32, R154.reuse ;  /* 0x0000009a20207220 */ /* 0x080fe20000400000 */
[C---:B------:R-:W-:Y:S01]  /*7430*/  ISETP.GT.AND P2, PT, R0.reuse, 0x8, P2 ;  /* 0x000000080000780c */ /* 0x040fe20001744270 */
[-C--:B------:R-:W-:Y:S01]  /*7440*/  FMUL R33, R33, R154.reuse ;  /* 0x0000009a21217220 */ /* 0x080fe20000400000 */
[----:B------:R-:W-:Y:S01]  /*7450*/  ISETP.GT.AND P0, PT, R3, 0x9, PT ;  /* 0x000000090300780c */ /* 0x000fe20003f04270 */
[----:B------:R-:W-:Y:S01]  /*7460*/  IMAD.X R7, R11, 0x1, R5, P3 ;  /* 0x000000010b077824 */ /* 0x000fe200018e0605 */
[----:B------:R-:W-:Y:S01]  /*7470*/  ISETP.GT.AND P5, PT, R0, RZ, P1 ;  /* 0x000000ff0000720c */ /* 0x000fe20000fa4270 */
[-C--:B------:R-:W-:Y:S01]  /*7480*/  FMUL R34, R34, R154.reuse ;  /* 0x0000009a22227220 */ /* 0x080fe20000400000 */
[----:B------:R-:W-:Y:S01]  /*7490*/  ISETP.GT.AND P3, PT, R0, RZ, P0 ;  /* 0x000000ff0000720c */ /* 0x000fe20000764270 */
[----:B------:R-:W-:Y:S01]  /*74a0*/  FMUL R35, R35, R154 ;  /* 0x0000009a23237220 */ /* 0x000fe20000400000 */
[----:B------:R-:W-:Y:S01]  /*74b0*/  F2FP.BF16.F32.PACK_AB R26, RZ, R26 ;  /* 0x0000001aff1a723e */ /* 0x000fe200000010ff */
[-C--:B------:R-:W-:Y:S01]  /*74c0*/  FMUL R36, R36, R154.reuse ;  /* 0x0000009a24247220 */ /* 0x080fe20000400000 */
[----:B------:R-:W-:Y:S01]  /*74d0*/  F2FP.BF16.F32.PACK_AB R27, RZ, R27 ;  /* 0x0000001bff1b723e */ /* 0x000fe200000010ff */
[----:B------:R-:W-:Y:S01]  /*74e0*/  FMUL R37, R37, R154 ;  /* 0x0000009a25257220 */ /* 0x000fe20000400000 */
[----:B------:R-:W-:Y:S01]  /*74f0*/  F2FP.BF16.F32.PACK_AB R28, RZ, R28 ;  /* 0x0000001cff1c723e */ /* 0x000fe200000010ff */
[----:B------:R-:W-:Y:S01]  /*7500*/  @P2 STG.E.U16 desc[UR36][R6.64], R26 ;  /* 0x0000001a06002986 */ /* 0x000fe2000c101524 */
[----:B------:R-:W-:Y:S01]  /*7510*/  F2FP.BF16.F32.PACK_AB R29, RZ, R29 ;  /* 0x0000001dff1d723e */ /* 0x000fe200000010ff */
[-C--:B------:R-:W-:Y:S01]  /*7520*/  FMUL R38, R38, R154.reuse ;  /* 0x0000009a26267220 */ /* 0x080fe20000400000 */
[C---:B------:R-:W-:Y:S01]  /*7530*/  ISETP.GT.AND P2, PT, R0.reuse, 0x8, P1 ;  /* 0x000000080000780c */ /* 0x040fe20000f44270 */
[----:B------:R-:W-:Y:S01]  /*7540*/  @P4 STG.E.U16 desc[UR36][R6.64+0x2], R27 ;  /* 0x0000021b06004986 */ /* 0x000fe2000c101524 */
[----:B------:R-:W-:Y:S01]  /*7550*/  ISETP.GT.AND P1, PT, R3, 0x10, PT ;  /* 0x000000100300780c */ /* 0x000fe20003f24270 */
[----:B------:R-:W-:Y:S01]  /*7560*/  FMUL R39, R39, R154 ;  /* 0x0000009a27277220 */ /* 0x000fe20000400000 */
[----:B------:R-:W-:Y:S01]  /*7570*/  F2FP.BF16.F32.PACK_AB R30, RZ, R30 ;  /* 0x0000001eff1e723e */ /* 0x000fe200000010ff */
[----:B------:R-:W-:Y:S01]  /*7580*/  @P5 STG.E.U16 desc[UR36][R4.64+0x10], R28 ;  /* 0x0000101c04005986 */ /* 0x000fe2000c101524 */
[----:B------:R-:W-:Y:S01]  /*7590*/  ISETP.GT.AND P4, PT, R0, RZ, P1 ;  /* 0x000000ff0000720c */ /* 0x000fe20000f84270 */
[-C--:B------:R-:W-:Y:S01]  /*75a0*/  FMUL R40, R40, R154.reuse ;  /* 0x0000009a28287220 */ /* 0x080fe20000400000 */
[----:B------:R-:W-:Y:S01]  /*75b0*/  F2FP.BF16.F32.PACK_AB R31, RZ, R31 ;  /* 0x0000001fff1f723e */ /* 0x000fe200000010ff */
[----:B------:R-:W-:Y:S01]  /*75c0*/  @P3 STG.E.U16 desc[UR36][R4.64+0x12], R29 ;  /* 0x0000121d04003986 */ /* 0x000fe2000c101524 */
[----:B------:R-:W-:Y:S01]  /*75d0*/  ISETP.GT.AND P3, PT, R0, 0x8, P0 ;  /* 0x000000080000780c */ /* 0x000fe20000764270 */
[----:B------:R-:W-:Y:S01]  /*75e0*/  FMUL R41, R41, R154 ;  /* 0x0000009a29297220 */ /* 0x000fe20000400000 */
[----:B------:R-:W-:Y:S01]  /*75f0*/  ISETP.GT.AND P0, PT, R3, 0x11, PT ;  /* 0x000000110300780c */ /* 0x000fe20003f04270 */
[----:B------:R-:W-:Y:S01]  /*7600*/  @P2 STG.E.U16 desc[UR36][R6.64+0x10], R30 ;  /* 0x0000101e06002986 */ /* 0x000fe2000c101524 */
[----:B------:R-:W-:Y:S01]  /*7610*/  F2FP.BF16.F32.PACK_AB R32, RZ, R32 ;  /* 0x00000020ff20723e */ /* 0x000fe200000010ff */
[-C--:B------:R-:W-:Y:S01]  /*7620*/  FMUL R42, R42, R154.reuse ;  /* 0x0000009a2a2a7220 */ /* 0x080fe20000400000 */
[C---:B------:R-:W-:Y:S01]  /*7630*/  ISETP.GT.AND P5, PT, R0.reuse, RZ, P0 ;  /* 0x000000ff0000720c */ /* 0x040fe200007a4270 */
[-C--:B------:R-:W-:Y:S01]  /*7640*/  FMUL R43, R43, R154.reuse ;  /* 0x0000009a2b2b7220 */ /* 0x080fe20000400000 */
[----:B------:R-:W-:Y:S01]  /*7650*/  ISETP.GT.AND P2, PT, R0, 0x8, P1 ;  /* 0x000000080000780c */ /* 0x000fe20000f44270 */
[-C--:B------:R-:W-:Y:S01]  /*7660*/  FMUL R44, R44, R154.reuse ;  /* 0x0000009a2c2c7220 */ /* 0x080fe20000400000 */
[----:B------:R-:W-:Y:S01]  /*7670*/  ISETP.GT.AND P1, PT, R3, 0x18, PT ;  /* 0x000000180300780c */ /* 0x000fe20003f24270 */
[-C--:B------:R-:W-:Y:S01]  /*7680*/  FMUL R45, R45, R154.reuse ;  /* 0x0000009a2d2d7220 */ /* 0x080fe20000400000 */
[----:B------:R-:W-:Y:S01]  /*7690*/  F2FP.BF16.F32.PACK_AB R33, RZ, R33 ;  /* 0x00000021ff21723e */ /* 0x000fe200000010ff */
[----:B------:R-:W-:Y:S01]  /*76a0*/  @P3 STG.E.U16 desc[UR36][R6.64+0x12], R31 ;  /* 0x0000121f06003986 */ /* 0x000fe2000c101524 */
[----:B------:R-:W-:Y:S01]  /*76b0*/  ISETP.GT.AND P3, PT, R0, 0x8, P0 ;  /* 0x000000080000780c */ /* 0x000fe20000764270 */
[-C--:B------:R-:W-:Y:S01]  /*76c0*/  FMUL R46, R46, R154.reuse ;  /* 0x0000009a2e2e7220 */ /* 0x080fe20000400000 */
[----:B------:R-:W-:Y:S01]  /*76d0*/  ISETP.GT.AND P0, PT, R3, 0x19, PT ;  /* 0x000000190300780c */ /* 0x000fe20003f04270 */
[----:B------:R-:W-:Y:S01]  /*76e0*/  @P4 STG.E.U16 desc[UR36][R4.64+0x20], R32 ;  /* 0x0000202004004986 */ /* 0x000fe2000c101524 */
[C---:B------:R-:W-:Y:S01]  /*76f0*/  ISETP.GT.AND P4, PT, R0.reuse, RZ, P1 ;  /* 0x000000ff0000720c */ /* 0x040fe20000f84270 */
[----:B------:R-:W-:Y:S01]  /*7700*/  FMUL R47, R47, R154 ;  /* 0x0000009a2f2f7220 */ /* 0x000fe20000400000 */
[----:B------:R-:W-:Y:S01]  /*7710*/  F2FP.BF16.F32.PACK_AB R34, RZ, R34 ;  /* 0x00000022ff22723e */ /* 0x000fe200000010ff */
[----:B------:R-:W-:Y:S01]  /*7720*/  @P5 STG.E.U16 desc[UR36][R4.64+0x22], R33 ;  /* 0x0000222104005986 */ /* 0x000fe2000c101524 */
[----:B------:R-:W-:Y:S01]  /*7730*/  ISETP.GT.AND P5, PT, R0, RZ, P0 ;  /* 0x000000ff0000720c */ /* 0x000fe200007a4270 */
[----:B------:R-:W-:Y:S01]  /*7740*/  FMUL R48, R48, R154 ;  /* 0x0000009a30307220 */ /* 0x000fe20000400000 */
[----:B------:R-:W-:Y:S01]  /*7750*/  F2FP.BF16.F32.PACK_AB R35, RZ, R35 ;  /* 0x00000023ff23723e */ /* 0x000fe200000010ff */
[----:B------:R-:W-:Y:S01]  /*7760*/  @P2 STG.E.U16 desc[UR36][R6.64+0x20], R34 ;  /* 0x0000202206002986 */ /* 0x000fe2000c101524 */
[----:B------:R-:W-:Y:S01]  /*7770*/  F2FP.BF16.F32.PACK_AB R36, RZ, R36 ;  /* 0x00000024ff24723e */ /* 0x000fe200000010ff */
[-C--:B------:R-:W-:Y:S01]  /*7780*/  FMUL R49, R49, R154.reuse ;  /* 0x0000009a31317220 */ /* 0x080fe20000400000 */
[----:B------:R-:W-:Y:S01]  /*7790*/  ISETP.GT.AND P2, PT, R0, 0x8, P1 ;  /* 0x000000080000780c */ /* 0x000fe20000f44270 */
[----:B------:R-:W-:Y:S01]  /*77a0*/  @P3 STG.E.U16 desc[UR36][R6.64+0x22], R35 ;  /* 0x0000222306003986 */ /* 0x000fe2000c101524 */
[----:B------:R-:W-:Y:S01]  /*77b0*/  ISETP.GT.AND P1, PT, R3, 0x20, PT ;  /* 0x000000200300780c */ /* 0x000fe20003f24270 */
[-C--:B------:R-:W-:Y:S01]  /*77c0*/  FMUL R50, R50, R154.reuse ;  /* 0x0000009a32327220 */ /* 0x080fe20000400000 */
[----:B------:R-:W-:Y:S01]  /*77d0*/  F2FP.BF16.F32.PACK_AB R37, RZ, R37 ;  /* 0x00000025ff25723e */ /* 0x000fe200000010ff */
[----:B------:R-:W-:Y:S01]  /*77e0*/  @P4 STG.E.U16 desc[UR36][R4.64+0x30], R36 ;  /* 0x0000302404004986 */ /* 0x000fe2000c101524 */
[C---:B------:R-:W-:Y:S01]  /*77f0*/  ISETP.GT.AND P3, PT, R0.reuse, 0x8, P0 ;  /* 0x000000080000780c */ /* 0x040fe20000764270 */
[-C--:B------:R-:W-:Y:S01]  /*7800*/  FMUL R51, R51, R154.reuse ;  /* 0x0000009a33337220 */ /* 0x080fe20000400000 */
[----:B------:R-:W-:Y:S01]  /*7810*/  ISETP.GT.AND P0, PT, R3, 0x21, PT ;  /* 0x000000210300780c */ /* 0x000fe20003f04270 */
[----:B------:R-:W-:Y:S01]  /*7820*/  @P5 STG.E.U16 desc[UR36][R4.64+0x32], R37 ;  /* 0x0000322504005986 */ /* 0x000fe2000c101524 */
[----:B------:R-:W-:Y:S01]  /*7830*/  ISETP.GT.AND P4, PT, R0, RZ, P1 ;  /* 0x000000ff0000720c */ /* 0x000fe20000f84270 */
[----:B------:R-:W-:Y:S01]  /*7840*/  FMUL R52, R52, R154 ;  /* 0x0000009a34347220 */ /* 0x000fe20000400000 */
[----:B------:R-:W-:Y:S01]  /*7850*/  F2FP.BF16.F32.PACK_AB R38, RZ, R38 ;  /* 0x00000026ff26723e */ /* 0x000fe200000010ff */
[-C--:B------:R-:W-:Y:S01]  /*7860*/  FMUL R53, R53, R154.reuse ;  /* 0x0000009a35357220 */ /* 0x080fe20000400000 */
        /* <DEDUP_REMOVED lines=325> */
[----:B------:R-:W-:Y:S01]  /*8cc0*/  FMUL R151, R151, R154 ;  /* 0x0000009a97977220 */ /* 0x000fe20000400000 */
[----:B------:R-:W-:Y:S01]  /*8cd0*/  ISETP.GT.AND P2, PT, R0, 0x8, P1 ;  /* 0x000000080000780c */ /* 0x000fe20000f44270 */
[----:B------:R-:W-:Y:S01]  /*8ce0*/  @P3 STG.E.U16 desc[UR36][R6.64+0x132], R103 ;  /* 0x0001326706003986 */ /* 0x000fe2000c101524 */
[----:B------:R-:W-:-:S02]  /*8cf0*/  ISETP.GT.AND P1, PT, R3, 0xa8, PT ;  /* 0x000000a80300780c */ /* 0x000fc40003f24270 */
[----:B------:R-:W-:Y:S01]  /*8d00*/  F2FP.BF16.F32.PACK_AB R105, RZ, R105 ;  /* 0x00000069ff69723e */ /* 0x000fe200000010ff */
[----:B------:R-:W-:Y:S01]  /*8d10*/  @P4 STG.E.U16 desc[UR36][R4.64+0x140], R104 ;  /* 0x0001406804004986 */ /* 0x000fe2000c101524 */
[C---:B------:R-:W-:Y:S02]  /*8d20*/  ISETP.GT.AND P3, PT, R0.reuse, 0x8, P0 ;  /* 0x000000080000780c */ /* 0x040fe40000764270 */
[----:B------:R-:W-:Y:S01]  /*8d30*/  ISETP.GT.AND P0, PT, R3, 0xa9, PT ;  /* 0x000000a90300780c */ /* 0x000fe20003f04270 */
[----:B------:R-:W-:Y:S01]  /*8d40*/  @P5 STG.E.U16 desc[UR36][R4.64+0x142], R105 ;  /* 0x0001426904005986 */ /* 0x000fe2000c101524 */
[C---:B------:R-:W-:Y:S02]  /*8d50*/  ISETP.GT.AND P4, PT, R0.reuse, RZ, P1 ;  /* 0x000000ff0000720c */ /* 0x040fe40000f84270 */
[----:B------:R-:W-:Y:S02]  /*8d60*/  F2FP.BF16.F32.PACK_AB R106, RZ, R106 ;  /* 0x0000006aff6a723e */ /* 0x000fe400000010ff */
[----:B------:R-:W-:-:S02]  /*8d70*/  ISETP.GT.AND P5, PT, R0, RZ, P0 ;  /* 0x000000ff0000720c */ /* 0x000fc400007a4270 */
[----:B------:R-:W-:Y:S01]  /*8d80*/  F2FP.BF16.F32.PACK_AB R107, RZ, R107 ;  /* 0x0000006bff6b723e */ /* 0x000fe200000010ff */
[----:B------:R-:W-:Y:S01]  /*8d90*/  @P2 STG.E.U16 desc[UR36][R6.64+0x140], R106 ;  /* 0x0001406a06002986 */ /* 0x000fe2000c101524 */
[----:B------:R-:W-:Y:S02]  /*8da0*/  F2FP.BF16.F32.PACK_AB R108, RZ, R108 ;  /* 0x0000006cff6c723e */ /* 0x000fe400000010ff */
[C---:B------:R-:W-:Y:S01]  /*8db0*/  ISETP.GT.AND P2, PT, R0.reuse, 0x8, P1 ;  /* 0x000000080000780c */ /* 0x040fe20000f44270 */
[----:B------:R-:W-:Y:S01]  /*8dc0*/  @P3 STG.E.U16 desc[UR36][R6.64+0x142], R107 ;  /* 0x0001426b06003986 */ /* 0x000fe2000c101524 */
[----:B------:R-:W-:Y:S02]  /*8dd0*/  ISETP.GT.AND P1, PT, R3, 0xb0, PT ;  /* 0x000000b00300780c */ /* 0x000fe40003f24270 */
[----:B------:R-:W-:Y:S01]  /*8de0*/  F2FP.BF16.F32.PACK_AB R109, RZ, R109 ;  /* 0x0000006dff6d723e */ /* 0x000fe200000010ff */
[----:B------:R-:W-:Y:S01]  /*8df0*/  @P4 STG.E.U16 desc[UR36][R4.64+0x150], R108 ;  /* 0x0001506c04004986 */ /* 0x000fe2000c101524 */
[----:B------:R-:W-:-:S02]  /*8e00*/  ISETP.GT.AND P3, PT, R0, 0x8, P0 ;  /* 0x000000080000780c */ /* 0x000fc40000764270 */
[----:B------:R-:W-:Y:S01]  /*8e10*/  ISETP.GT.AND P0, PT, R3, 0xb1, PT ;  /* 0x000000b10300780c */ /* 0x000fe20003f04270 */
[----:B------:R-:W-:Y:S01]  /*8e20*/  @P5 STG.E.U16 desc[UR36][R4.64+0x152], R109 ;  /* 0x0001526d04005986 */ /* 0x000fe2000c101524 */
[C---:B------:R-:W-:Y:S02]  /*8e30*/  ISETP.GT.AND P4, PT, R0.reuse, RZ, P1 ;  /* 0x000000ff0000720c */ /* 0x040fe40000f84270 */
[----:B------:R-:W-:Y:S02]  /*8e40*/  F2FP.BF16.F32.PACK_AB R110, RZ, R110 ;  /* 0x0000006eff6e723e */ /* 0x000fe400000010ff */
[----:B------:R-:W-:Y:S02]  /*8e50*/  ISETP.GT.AND P5, PT, R0, RZ, P0 ;  /* 0x000000ff0000720c */ /* 0x000fe400007a4270 */
[----:B------:R-:W-:Y:S01]  /*8e60*/  F2FP.BF16.F32.PACK_AB R111, RZ, R111 ;  /* 0x0000006fff6f723e */ /* 0x000fe200000010ff */
[----:B------:R-:W-:Y:S01]  /*8e70*/  @P2 STG.E.U16 desc[UR36][R6.64+0x150], R110 ;  /* 0x0001506e06002986 */ /* 0x000fe2000c101524 */
[----:B------:R-:W-:-:S02]  /*8e80*/  F2FP.BF16.F32.PACK_AB R112, RZ, R112 ;  /* 0x00000070ff70723e */ /* 0x000fc400000010ff */
[C---:B------:R-:W-:Y:S01]  /*8e90*/  ISETP.GT.AND P2, PT, R0.reuse, 0x8, P1 ;  /* 0x000000080000780c */ /* 0x040fe20000f44270 */
[----:B------:R-:W-:Y:S01]  /*8ea0*/  @P3 STG.E.U16 desc[UR36][R6.64+0x152], R111 ;  /* 0x0001526f06003986 */ /* 0x000fe2000c101524 */
[C---:B------:R-:W-:Y:S02]  /*8eb0*/  ISETP.GT.AND P1, PT, R3.reuse, 0xb8, PT ;  /* 0x000000b80300780c */ /* 0x040fe40003f24270 */
[----:B------:R-:W-:Y:S01]  /*8ec0*/  F2FP.BF16.F32.PACK_AB R113, RZ, R113 ;  /* 0x00000071ff71723e */ /* 0x000fe200000010ff */
[----:B------:R-:W-:Y:S01]  /*8ed0*/  @P4 STG.E.U16 desc[UR36][R4.64+0x160], R112 ;  /* 0x0001607004004986 */ /* 0x000fe2000c101524 */
[C---:B------:R-:W-:Y:S02]  /*8ee0*/  ISETP.GT.AND P3, PT, R0.reuse, 0x8, P0 ;  /* 0x000000080000780c */ /* 0x040fe40000764270 */
[----:B------:R-:W-:Y:S01]  /*8ef0*/  ISETP.GT.AND P0, PT, R3, 0xb9, PT ;  /* 0x000000b90300780c */ /* 0x000fe20003f04270 */
[----:B------:R-:W-:Y:S01]  /*8f00*/  @P5 STG.E.U16 desc[UR36][R4.64+0x162], R113 ;  /* 0x0001627104005986 */ /* 0x000fe2000c101524 */
[----:B------:R-:W-:-:S02]  /*8f10*/  ISETP.GT.AND P4, PT, R0, RZ, P1 ;  /* 0x000000ff0000720c */ /* 0x000fc40000f84270 */
[----:B------:R-:W-:Y:S02]  /*8f20*/  F2FP.BF16.F32.PACK_AB R114, RZ, R114 ;  /* 0x00000072ff72723e */ /* 0x000fe400000010ff */
[C---:B------:R-:W-:Y:S02]  /*8f30*/  ISETP.GT.AND P5, PT, R0.reuse, RZ, P0 ;  /* 0x000000ff0000720c */ /* 0x040fe400007a4270 */
[----:B------:R-:W-:Y:S01]  /*8f40*/  F2FP.BF16.F32.PACK_AB R115, RZ, R115 ;  /* 0x00000073ff73723e */ /* 0x000fe200000010ff */
[----:B------:R-:W-:Y:S01]  /*8f50*/  @P2 STG.E.U16 desc[UR36][R6.64+0x160], R114 ;  /* 0x0001607206002986 */ /* 0x000fe2000c101524 */
[----:B------:R-:W-:Y:S02]  /*8f60*/  F2FP.BF16.F32.PACK_AB R116, RZ, R116 ;  /* 0x00000074ff74723e */ /* 0x000fe400000010ff */
        /* <DEDUP_REMOVED lines=65> */
[----:B------:R-:W-:Y:S02]  /*9380*/  ISETP.GT.AND P5, PT, R0, RZ, P0 ;  /* 0x000000ff0000720c */ /* 0x000fe400007a4270 */
[----:B------:R-:W-:Y:S02]  /*9390*/  F2FP.BF16.F32.PACK_AB R134, RZ, R134 ;  /* 0x00000086ff86723e */ /* 0x000fe400000010ff */
[----:B------:R-:W-:Y:S02]  /*93a0*/  F2FP.BF16.F32.PACK_AB R135, RZ, R135 ;  /* 0x00000087ff87723e */ /* 0x000fe400000010ff */
[----:B------:R-:W-:Y:S01]  /*93b0*/  F2FP.BF16.F32.PACK_AB R136, RZ, R136 ;  /* 0x00000088ff88723e */ /* 0x000fe200000010ff */
[----:B------:R-:W-:Y:S01]  /*93c0*/  @P2 STG.E.U16 desc[UR36][R6.64+0x1b0], R134 ;  /* 0x0001b08606002986 */ /* 0x000fe2000c101524 */
[----:B------:R-:W-:-:S02]  /*93d0*/  F2FP.BF16.F32.PACK_AB R137, RZ, R137 ;  /* 0x00000089ff89723e */ /* 0x000fc400000010ff */
[C---:B------:R-:W-:Y:S01]  /*93e0*/  ISETP.GT.AND P1, PT, R0.reuse, 0x8, P1 ;  /* 0x000000080000780c */ /* 0x040fe20000f24270 */
[----:B------:R-:W-:Y:S01]  /*93f0*/  @P3 STG.E.U16 desc[UR36][R6.64+0x1b2], R135 ;  /* 0x0001b28706003986 */ /* 0x000fe2000c101524 */
[C---:B------:R-:W-:Y:S02]  /*9400*/  ISETP.GT.AND P2, PT, R0.reuse, 0x8, P0 ;  /* 0x000000080000780c */ /* 0x040fe40000744270 */
[C---:B------:R-:W-:Y:S01]  /*9410*/  ISETP.GT.AND P0, PT, R3.reuse, 0xe9, PT ;  /* 0x000000e90300780c */ /* 0x040fe20003f04270 */
[----:B------:R-:W-:Y:S01]  /*9420*/  @P4 STG.E.U16 desc[UR36][R4.64+0x1c0], R136 ;  /* 0x0001c08804004986 */ /* 0x000fe2000c101524 */
[----:B------:R-:W-:Y:S02]  /*9430*/  ISETP.GT.AND P4, PT, R3, 0xe8, PT ;  /* 0x000000e80300780c */ /* 0x000fe40003f84270 */
[----:B------:R-:W-:Y:S01]  /*9440*/  F2FP.BF16.F32.PACK_AB R138, RZ, R138 ;  /* 0x0000008aff8a723e */ /* 0x000fe200000010ff */
[----:B------:R-:W-:Y:S01]  /*9450*/  @P5 STG.E.U16 desc[UR36][R4.64+0x1c2], R137 ;  /* 0x0001c28904005986 */ /* 0x000fe2000c101524 */
[----:B------:R-:W-:-:S02]  /*9460*/  ISETP.GT.AND P5, PT, R0, RZ, P4 ;  /* 0x000000ff0000720c */ /* 0x000fc400027a4270 */
[----:B------:R-:W-:Y:S01]  /*9470*/  F2FP.BF16.F32.PACK_AB R139, RZ, R139 ;  /* 0x0000008bff8b723e */ /* 0x000fe200000010ff */
[----:B------:R-:W-:Y:S01]  /*9480*/  @P1 STG.E.U16 desc[UR36][R6.64+0x1c0], R138 ;  /* 0x0001c08a06001986 */ /* 0x000fe2000c101524 */
[----:B------:R-:W-:Y:S02]  /*9490*/  F2FP.BF16.F32.PACK_AB R140, RZ, R140 ;  /* 0x0000008cff8c723e */ /* 0x000fe400000010ff */
[C---:B------:R-:W-:Y:S01]  /*94a0*/  ISETP.GT.AND P3, PT, R0.reuse, RZ, P0 ;  /* 0x000000ff0000720c */ /* 0x040fe20000764270 */
[----:B------:R-:W-:Y:S01]  /*94b0*/  @P2 STG.E.U16 desc[UR36][R6.64+0x1c2], R139 ;  /* 0x0001c28b06002986 */ /* 0x000fe2000c101524 */
[C---:B------:R-:W-:Y:S02]  /*94c0*/  ISETP.GT.AND P4, PT, R0.reuse, 0x8, P4 ;  /* 0x000000080000780c */ /* 0x040fe40002784270 */
[----:B------:R-:W-:Y:S02]  /*94d0*/  F2FP.BF16.F32.PACK_AB R141, RZ, R141 ;  /* 0x0000008dff8d723e */ /* 0x000fe400000010ff */
[----:B------:R-:W-:Y:S01]  /*94e0*/  F2FP.BF16.F32.PACK_AB R142, RZ, R142 ;  /* 0x0000008eff8e723e */ /* 0x000fe200000010ff */
[----:B------:R-:W-:Y:S01]  /*94f0*/  @P5 STG.E.U16 desc[UR36][R4.64+0x1d0], R140 ;  /* 0x0001d08c04005986 */ /* 0x000fe2000c101524 */
[----:B------:R-:W-:-:S02]  /*9500*/  ISETP.GT.AND P5, PT, R0, 0x8, P0 ;  /* 0x000000080000780c */ /* 0x000fc400007a4270 */
[----:B------:R-:W-:Y:S02]  /*9510*/  F2FP.BF16.F32.PACK_AB R143, RZ, R143 ;  /* 0x0000008fff8f723e */ /* 0x000fe400000010ff */
[C---:B------:R-:W-:Y:S01]  /*9520*/  ISETP.GT.AND P0, PT, R3.reuse, 0xf1, PT ;  /* 0x000000f10300780c */ /* 0x040fe20003f04270 */
[----:B------:R-:W-:Y:S01]  /*9530*/  @P3 STG.E.U16 desc[UR36][R4.64+0x1d2], R141 ;  /* 0x0001d28d04003986 */ /* 0x000fe2000c101524 */
[----:B------:R-:W-:Y:S02]  /*9540*/  ISETP.GT.AND P3, PT, R3, 0xf0, PT ;  /* 0x000000f00300780c */ /* 0x000fe40003f64270 */
[----:B------:R-:W-:Y:S01]  /*9550*/  F2FP.BF16.F32.PACK_AB R144, RZ, R144 ;  /* 0x00000090ff90723e */ /* 0x000fe200000010ff */
[----:B------:R-:W-:Y:S01]  /*9560*/  @P4 STG.E.U16 desc[UR36][R6.64+0x1d0], R142 ;  /* 0x0001d08e06004986 */ /* 0x000fe2000c101524 */
[C---:B------:R-:W-:Y:S02]  /*9570*/  ISETP.GT.AND P4, PT, R0.reuse, RZ, P3 ;  /* 0x000000ff0000720c */ /* 0x040fe40001f84270 */
[----:B------:R-:W-:Y:S01]  /*9580*/  F2FP.BF16.F32.PACK_AB R145, RZ, R145 ;  /* 0x00000091ff91723e */ /* 0x000fe200000010ff */
[----:B------:R-:W-:Y:S01]  /*9590*/  @P5 STG.E.U16 desc[UR36][R6.64+0x1d2], R143 ;  /* 0x0001d28f06005986 */ /* 0x000fe2000c101524 */
[----:B------:R-:W-:-:S02]  /*95a0*/  ISETP.GT.AND P5, PT, R0, RZ, P0 ;  /* 0x000000ff0000720c */ /* 0x000fc400007a4270 */
[C---:B------:R-:W-:Y:S02]  /*95b0*/  ISETP.GT.AND P2, PT, R3.reuse, 0xf8, PT ;  /* 0x000000f80300780c */ /* 0x040fe40003f44270 */
[----:B------:R-:W-:Y:S02]  /*95c0*/  ISETP.GT.AND P1, PT, R3, 0xf9, PT ;  /* 0x000000f90300780c */ /* 0x000fe40003f24270 */
[C---:B------:R-:W-:Y:S02]  /*95d0*/  ISETP.GT.AND P3, PT, R0.reuse, 0x8, P3 ;  /* 0x000000080000780c */ /* 0x040fe40001f64270 */
[C---:B------:R-:W-:Y:S01]  /*95e0*/  ISETP.GT.AND P0, PT, R0.reuse, 0x8, P0 ;  /* 0x000000080000780c */ /* 0x040fe20000704270 */
[----:B------:R-:W-:Y:S01]  /*95f0*/  @P4 STG.E.U16 desc[UR36][R4.64+0x1e0], R144 ;  /* 0x0001e09004004986 */ /* 0x000fe2000c101524 */
[C---:B------:R-:W-:Y:S02]  /*9600*/  ISETP.GT.AND P4, PT, R0.reuse, RZ, P1 ;  /* 0x000000ff0000720c */ /* 0x040fe40000f84270 */
[----:B------:R-:W-:Y:S01]  /*9610*/  F2FP.BF16.F32.PACK_AB R146, RZ, R146 ;  /* 0x00000092ff92723e */ /* 0x000fe200000010ff */
[----:B------:R-:W-:Y:S01]  /*9620*/  @P5 STG.E.U16 desc[UR36][R4.64+0x1e2], R145 ;  /* 0x0001e29104005986 */ /* 0x000fe2000c101524 */
[----:B------:R-:W-:-:S02]  /*9630*/  ISETP.GT.AND P5, PT, R0, RZ, P2 ;  /* 0x000000ff0000720c */ /* 0x000fc400017a4270 */
[C---:B------:R-:W-:Y:S02]  /*9640*/  ISETP.GT.AND P2, PT, R0.reuse, 0x8, P2 ;  /* 0x000000080000780c */ /* 0x040fe40001744270 */
[----:B------:R-:W-:Y:S01]  /*9650*/  F2FP.BF16.F32.PACK_AB R147, RZ, R147 ;  /* 0x00000093ff93723e */ /* 0x000fe200000010ff */
[----:B------:R-:W-:Y:S01]  /*9660*/  @P3 STG.E.U16 desc[UR36][R6.64+0x1e0], R146 ;  /* 0x0001e09206003986 */ /* 0x000fe2000c101524 */
[----:B------:R-:W-:Y:S02]  /*9670*/  ISETP.GT.AND P1, PT, R0, 0x8, P1 ;  /* 0x000000080000780c */ /* 0x000fe40000f24270 */
[----:B------:R-:W-:Y:S01]  /*9680*/  F2FP.BF16.F32.PACK_AB R148, RZ, R148 ;  /* 0x00000094ff94723e */ /* 0x000fe200000010ff */
[----:B------:R-:W-:Y:S01]  /*9690*/  @P0 STG.E.U16 desc[UR36][R6.64+0x1e2], R147 ;  /* 0x0001e29306000986 */ /* 0x000fe2000c101524 */
[----:B------:R-:W-:Y:S02]  /*96a0*/  F2FP.BF16.F32.PACK_AB R149, RZ, R149 ;  /* 0x00000095ff95723e */ /* 0x000fe400000010ff */
[----:B------:R-:W-:Y:S01]  /*96b0*/  F2FP.BF16.F32.PACK_AB R150, RZ, R150 ;  /* 0x00000096ff96723e */ /* 0x000fe200000010ff */
[----:B------:R-:W-:Y:S01]  /*96c0*/  @P5 STG.E.U16 desc[UR36][R4.64+0x1f0], R148 ;  /* 0x0001f09404005986 */ /* 0x000fe2000c101524 */
[----:B------:R-:W-:-:S03]  /*96d0*/  F2FP.BF16.F32.PACK_AB R151, RZ, R151 ;  /* 0x00000097ff97723e */ /* 0x000fc600000010ff */
[----:B------:R0:W-:Y:S02]  /*96e0*/  @P4 STG.E.U16 desc[UR36][R4.64+0x1f2], R149 ;  /* 0x0001f29504004986 */ /* 0x0001e4000c101524 */
[----:B0-----:R-:W-:Y:S02]  /*96f0*/  @P2 IMAD.MOV.U32 R4, RZ, RZ, R6 ;  /* 0x000000ffff042224 */ /* 0x001fe400078e0006 */
[----:B------:R-:W-:-:S05]  /*9700*/  @P2 IMAD.MOV.U32 R5, RZ, RZ, R7 ;  /* 0x000000ffff052224 */ /* 0x000fca00078e0007 */
[----:B------:R0:W-:Y:S04]  /*9710*/  @P2 STG.E.U16 desc[UR36][R4.64+0x1f0], R150 ;  /* 0x0001f09604002986 */ /* 0x0001e8000c101524 */
[----:B------:R0:W-:Y:S02]  /*9720*/  @P1 STG.E.U16 desc[UR36][R6.64+0x1f2], R151 ;  /* 0x0001f29706001986 */ /* 0x0001e4000c101524 */
.L_x_282:
[----:B------:R-:W-:Y:S05]  /*9730*/  BSYNC B0 ;  /* 0x0000000000007941 */ /* 0x000fea0003800000 */
.L_x_28:
[----:B------:R-:W-:Y:S01]  /*9740*/  ULDC UR4, c[0x0][0xc] ;  /* 0x0000030000047ab9 */ /* 0x000fe20000000800 */
[----:B------:R-:W-:Y:S01]  /*9750*/  ULDC UR5, c[0x0][0x10] ;  /* 0x0000040000057ab9 */ /* 0x000fe20000000800 */
[----:B0-----:R-:W0:Y:S01]  /*9760*/  LDC R3, c[0x0][0x14] ;  /* 0x00000500ff037b82 */ /* 0x001e220000000800 */
[----:B------:R-:W-:Y:S01]  /*9770*/  UIMAD.WIDE.U32 UR4, UR4, UR5, URZ ;  /* 0x00000005040472a5 */ /* 0x000fe2000f8e003f */
[----:B------:R-:W-:Y:S01]  /*9780*/  PRMT R0, RZ, 0x7610, R0 ;  /* 0x00007610ff007816 */ /* 0x000fe20000000000 */
[----:B----45:R-:W-:Y:S02]  /*9790*/  IMAD.MOV.U32 R152, RZ, RZ, -0x1 ;  /* 0xffffffffff987424 */ /* 0x030fe400078e00ff */
[----:B------:R-:W-:Y:S02]  /*97a0*/  IMAD.MOV.U32 R23, RZ, RZ, -0x1 ;  /* 0xffffffffff177424 */ /* 0x000fe400078e00ff */
[----:B0-----:R-:W-:-:S04]  /*97b0*/  IMAD.WIDE.U32 R16, R3, UR4, R16 ;  /* 0x0000000403107c25 */ /* 0x001fc8000f8e0010 */
[----:B------:R-:W-:Y:S01]  /*97c0*/  IMAD R3, R3, UR5, RZ ;  /* 0x0000000503037c24 */ /* 0x000fe2000f8e02ff */
[----:B------:R-:W-:Y:S02]  /*97d0*/  ULDC.64 UR4, c[0x0][0x650] ;  /* 0x0001940000047ab9 */ /* 0x000fe40000000a00 */
[----:B------:R-:W-:Y:S01]  /*97e0*/  ISETP.GE.U32.AND P0, PT, R16, UR4, PT ;  /* 0x0000000410007c0c */ /* 0x000fe2000bf06070 */
[----:B------:R-:W-:-:S05]  /*97f0*/  IMAD.IADD R17, R17, 0x1, R3 ;  /* 0x0000000111117824 */ /* 0x000fca00078e0203 */
[----:B------:R-:W-:-:S13]  /*9800*/  ISETP.GE.U32.AND.EX P0, PT, R17, UR5, PT, P0 ;  /* 0x0000000511007c0c */ /* 0x000fda000bf06100 */
[----:B------:R-:W-:Y:S05]  /*9810*/  @P0 BRA `(.L_x_283) ;  /* 0x0000000400640947 */ /* 0x000fea0003800000 */
[----:B------:R-:W0:Y:S01]  /*9820*/  S2R R12, SR_CTAID.X ;  /* 0x00000000000c7919 */ /* 0x000e220000002500 */
[----:B------:R-:W4:Y:S01]  /*9830*/  LDC.64 R10, c[0x0][0x628] ;  /* 0x00018a00ff0a7b82 */ /* 0x000f220000000a00 */
[----:B------:R-:W-:Y:S01]  /*9840*/  ULDC UR4, c[0x0][0x150] ;  /* 0x0000540000047ab9 */ /* 0x000fe20000000800 */
[----:B-123--:R-:W-:Y:S01]  /*9850*/  IMAD.MOV.U32 R8, RZ, RZ, R16 ;  /* 0x000000ffff087224 */ /* 0x00efe200078e0010 */
[----:B------:R-:W1:Y:S01]  /*9860*/  S2R R24, SR_CTAID.Y ;  /* 0x0000000000187919 */ /* 0x000e620000002600 */
[----:B------:R-:W-:-:S04]  /*9870*/  IMAD.MOV.U32 R9, RZ, RZ, R17 ;  /* 0x000000ffff097224 */ /* 0x000fc800078e0011 */
[----:B------:R-:W2:Y:S08]  /*9880*/  LDC R21, c[0x0][0x144] ;  /* 0x00005100ff157b82 */ /* 0x000eb00000000800 */
[----:B------:R-:W3:Y:S08]  /*9890*/  LDC R0, c[0x0][0x630] ;  /* 0x00018c00ff007b82 */ /* 0x000ef00000000800 */
[----:B------:R-:W1:Y:S01]  /*98a0*/  LDC.64 R14, c[0x0][0x620] ;  /* 0x00018800ff0e7b82 */ /* 0x000e620000000a00 */
[----:B----4-:R-:W-:-:S04]  /*98b0*/  ISETP.NE.U32.AND P0, PT, R10, RZ, PT ;  /* 0x000000ff0a00720c */ /* 0x010fc80003f05070 */
[----:B------:R-:W-:Y:S02]  /*98c0*/  ISETP.NE.AND.EX P0, PT, R11, RZ, PT, P0 ;  /* 0x000000ff0b00720c */ /* 0x000fe40003f05300 */
[----:B0-----:R-:W-:-:S05]  /*98d0*/  I2FP.F32.U32 R3, R12 ;  /* 0x0000000c00037245 */ /* 0x001fca0000201000 */
[----:B------:R-:W-:-:S04]  /*98e0*/  FMUL R3, R3, UR4 ;  /* 0x0000000403037c20 */ /* 0x000fc80008400000 */
[----:B------:R0:W4:Y:S02]  /*98f0*/  F2I.U32.TRUNC.NTZ R20, R3 ;  /* 0x0000000300147305 */ /* 0x000124000020f000 */
[----:B--23--:R-:W-:Y:S05]  /*9900*/  @!P0 BRA `(.L_x_284) ;  /* 0x0000000000288947 */ /* 0x00cfea0003800000 */
[----:B0-----:R-:W0:Y:S02]  /*9910*/  LDC R3, c[0x0][0x634] ;  /* 0x00018d00ff037b82 */ /* 0x001e240000000800 */
        /* <DEDUP_REMOVED lines=9> */
.L_x_284:
[----:B------:R-:W2:Y:S01]  /*99b0*/  LDC.64 R30, c[0x0][0x640] ;  /* 0x00019000ff1e7b82 */ /* 0x000ea20000000a00 */
[-CC-:B------:R-:W-:Y:S01]  /*99c0*/  SHF.R.U64 R23, R8, R0.reuse, R9.reuse ;  /* 0x0000000008177219 */ /* 0x180fe20000001209 */
[----:B----4-:R-:W-:Y:S01]  /*99d0*/  IMAD.MOV R20, RZ, RZ, -R20 ;  /* 0x000000ffff147224 */ /* 0x010fe200078e0a14 */
[----:B------:R-:W-:Y:S01]  /*99e0*/  SHF.R.U32.HI R0, RZ, R0, R9 ;  /* 0x00000000ff007219 */ /* 0x000fe20000011609 */
[----:B------:R-:W-:Y:S01]  /*99f0*/  ULDC UR4, c[0x0][0x154] ;  /* 0x0000550000047ab9 */ /* 0x000fe20000000800 */
[----:B0-----:R-:W-:Y:S01]  /*9a00*/  IADD3 R3, P0, RZ, -R23, RZ ;  /* 0x80000017ff037210 */ /* 0x001fe20007f1e0ff */
[----:B------:R-:W-:Y:S02]  /*9a10*/  IMAD R26, R21, R20, R12 ;  /* 0x00000014151a7224 */ /* 0x000fe400078e020c */
[----:B------:R-:W0:Y:S01]  /*9a20*/  LDC R6, c[0x0][0x618] ;  /* 0x00018600ff067b82 */ /* 0x000e220000000800 */
[----:B------:R-:W-:Y:S02]  /*9a30*/  IMAD.MOV.U32 R7, RZ, RZ, 0x1 ;  /* 0x00000001ff077424 */ /* 0x000fe400078e00ff */
[----:B------:R-:W-:-:S04]  /*9a40*/  IMAD.X R5, RZ, RZ, ~R0, P0 ;  /* 0x000000ffff057224 */ /* 0x000fc800000e0e00 */
[-C--:B-1----:R-:W-:Y:S01]  /*9a50*/  IMAD R0, R5, R14.reuse, RZ ;  /* 0x0000000e05007224 */ /* 0x082fe200078e02ff */
[----:B------:R-:W1:Y:S01]  /*9a60*/  LDC R8, c[0x0][0x608] ;  /* 0x00018200ff087b82 */ /* 0x000e620000000800 */
[----:B------:R-:W-:-:S04]  /*9a70*/  IMAD.WIDE.U32 R4, R3, R14, R16 ;  /* 0x0000000e03047225 */ /* 0x000fc800078e0010 */
[----:B------:R-:W-:Y:S01]  /*9a80*/  IMAD R3, R3, R15, R0 ;  /* 0x0000000f03037224 */ /* 0x000fe200078e0200 */
[----:B------:R-:W-:Y:S02]  /*9a90*/  I2FP.F32.U32 R0, R24 ;  /* 0x0000001800007245 */ /* 0x000fe40000201000 */
[----:B------:R-:W3:Y:S01]  /*9aa0*/  LDC R28, c[0x0][0x658] ;  /* 0x00019600ff1c7b82 */ /* 0x000ee20000000800 */
[----:B------:R-:W-:Y:S01]  /*9ab0*/  IMAD.IADD R3, R5, 0x1, R3 ;  /* 0x0000000105037824 */ /* 0x000fe200078e0203 */
[----:B--2---:R-:W-:Y:S01]  /*9ac0*/  ISETP.NE.U32.AND P0, PT, R30, RZ, PT ;  /* 0x000000ff1e00720c */ /* 0x004fe20003f05070 */
[----:B------:R-:W-:Y:S01]  /*9ad0*/  FMUL R0, R0, UR4 ;  /* 0x0000000400007c20 */ /* 0x000fe20008400000 */
[----:B------:R-:W-:Y:S02]  /*9ae0*/  IMAD.MOV.U32 R5, RZ, RZ, -0x1 ;  /* 0xffffffffff057424 */ /* 0x000fe400078e00ff */
[----:B------:R-:W-:Y:S01]  /*9af0*/  ISETP.NE.AND.EX P0, PT, R31, RZ, PT, P0 ;  /* 0x000000ff1f00720c */ /* 0x000fe20003f05300 */
[----:B------:R2:W4:Y:S01]  /*9b00*/  F2I.U32.TRUNC.NTZ R13, R0 ;  /* 0x00000000000d7305 */ /* 0x000522000020f000 */
[----:B------:R-:W2:Y:S01]  /*9b10*/  LDC R15, c[0x0][0x148] ;  /* 0x00005200ff0f7b82 */ /* 0x000ea20000000800 */
[----:B0-----:R-:W-:-:S02]  /*9b20*/  SHF.R.U64 R12, R4, R6, R3 ;  /* 0x00000006040c7219 */ /* 0x001fc40000001203 */
[----:B------:R-:W-:-:S05]  /*9b30*/  SHF.R.U32.HI R3, RZ, R6, R3 ;  /* 0x00000006ff037219 */ /* 0x000fca0000011603 */
[----:B------:R-:W0:Y:S01]  /*9b40*/  LDC R20, c[0x0][0x600] ;  /* 0x00018000ff147b82 */ /* 0x000e220000000800 */
[-CC-:B-1----:R-:W-:Y:S02]  /*9b50*/  SHF.R.U64 R10, R12, R8.reuse, R3.reuse ;  /* 0x000000080c0a7219 */ /* 0x182fe40000001203 */
[----:B------:R-:W-:-:S05]  /*9b60*/  SHF.R.U32.HI R3, RZ, R8, R3 ;  /* 0x00000008ff037219 */ /* 0x000fca0000011603 */
[----:B------:R-:W1:Y:S01]  /*9b70*/  LDC R21, c[0x0][0x648] ;  /* 0x00019200ff157b82 */ /* 0x000e620000000800 */
[-C--:B---3--:R-:W-:Y:S02]  /*9b80*/  SHF.L.U32 R4, R5, R28.reuse, RZ ;  /* 0x0000001c05047219 */ /* 0x088fe400000006ff */
[-CC-:B------:R-:W-:Y:S02]  /*9b90*/  SHF.R.U64 R14, R10, R28.reuse, R3.reuse ;  /* 0x0000001c0a0e7219 */ /* 0x180fe40000001203 */
[----:B------:R-:W-:Y:S02]  /*9ba0*/  SHF.R.U32.HI R5, RZ, R28, R3 ;  /* 0x0000001cff057219 */ /* 0x000fe40000011603 */
[----:B------:R-:W-:Y:S01]  /*9bb0*/  LOP3.LUT R153, RZ, R4, RZ, 0x33, !PT ;  /* 0x00000004ff997212 */ /* 0x000fe200078e33ff */
[----:B------:R-:W3:Y:S01]  /*9bc0*/  LDC R25, c[0x0][0x638] ;  /* 0x00018e00ff197b82 */ /* 0x000ee20000000800 */
[----:B------:R-:W-:Y:S01]  /*9bd0*/  SHF.L.U32 R28, R7, R28, RZ ;  /* 0x0000001c071c7219 */ /* 0x000fe200000006ff */
[----:B------:R-:W-:-:S06]  /*9be0*/  IMAD.MOV.U32 R4, RZ, RZ, R14 ;  /* 0x000000ffff047224 */ /* 0x000fcc00078e000e */
[----:B------:R-:W0:Y:S01]  /*9bf0*/  LDC R27, c[0x0][0x610] ;  /* 0x00018400ff1b7b82 */ /* 0x000e220000000800 */
[----:B----4-:R-:W-:Y:S05]  /*9c00*/  @!P0 BRA `(.L_x_285) ;  /* 0x0000000000288947 */ /* 0x010fea0003800000 */
[----:B------:R-:W4:Y:S02]  /*9c10*/  LDC R3, c[0x0][0x64c] ;  /* 0x00019300ff037b82 */ /* 0x000f240000000800 */
[----:B----4-:R-:W-:-:S05]  /*9c20*/  IADD3 R3, P0, R14, R3, RZ ;  /* 0x000000030e037210 */ /* 0x010fca0007f1e0ff */
        /* <DEDUP_REMOVED lines=8> */
.L_x_285:
[----:B------:R-:W-:Y:S01]  /*9cb0*/  ISETP.NE.AND P0, PT, R2, 0x1, PT ;  /* 0x000000010200780c */ /* 0x000fe20003f05270 */
[----:B------:R-:W-:Y:S01]  /*9cc0*/  IMAD.MOV R13, RZ, RZ, -R13 ;  /* 0x000000ffff0d7224 */ /* 0x000fe200078e0a0d */
[----:B-12---:R-:W-:Y:S01]  /*9cd0*/  SHF.R.U64 R0, R4, R21, R5 ;  /* 0x0000001504007219 */ /* 0x006fe20000001205 */
[----:B0-----:R-:W-:Y:S01]  /*9ce0*/  VIADD R5, R20, 0xffffffff ;  /* 0xffffffff14057836 */ /* 0x001fe20000000000 */
[----:B------:R-:W-:-:S03]  /*9cf0*/  LOP3.LUT R153, R10, R153, RZ, 0xc0, !PT ;  /* 0x000000990a997212 */ /* 0x000fc600078ec0ff */
[----:B------:R-:W-:Y:S01]  /*9d00*/  IMAD.MOV R3, RZ, RZ, -R0 ;  /* 0x000000ffff037224 */ /* 0x000fe200078e0a00 */
[----:B------:R-:W-:Y:S01]  /*9d10*/  LOP3.LUT R5, R12, R5, RZ, 0xc0, !PT ;  /* 0x000000050c057212 */ /* 0x000fe200078ec0ff */
[----:B------:R-:W-:Y:S02]  /*9d20*/  IMAD R153, R28, R0, R153 ;  /* 0x000000001c997224 */ /* 0x000fe400078e0299 */
[----:B---3--:R-:W-:Y:S02]  /*9d30*/  IMAD R0, R3, R25, R14 ;  /* 0x0000001903007224 */ /* 0x008fe400078e020e */
[----:B------:R-:W-:Y:S02]  /*9d40*/  @P0 IMAD R26, R15, R13, R24 ;  /* 0x0000000d0f1a0224 */ /* 0x000fe400078e0218 */
[----:B------:R-:W-:Y:S02]  /*9d50*/  IMAD R4, R0, R20, R5 ;  /* 0x0000001400047224 */ /* 0x000fe400078e0205 */
[----:B------:R-:W-:-:S02]  /*9d60*/  IMAD R153, R153, R27, R26 ;  /* 0x0000001b99997224 */ /* 0x000fc400078e021a */
[----:B------:R-:W-:-:S03]  /*9d70*/  IMAD.MOV.U32 R3, RZ, RZ, 0x1 ;  /* 0x00000001ff037424 */ /* 0x000fc600078e00ff */
[----:B------:R-:W-:Y:S02]  /*9d80*/  SEL R152, R4, R153, !P0 ;  /* 0x0000009904987207 */ /* 0x000fe40004000000 */
[----:B------:R-:W-:Y:S02]  /*9d90*/  PRMT R0, R3, 0x7610, R0 ;  /* 0x0000761003007816 */ /* 0x000fe40000000000 */
[----:B------:R-:W-:-:S07]  /*9da0*/  SEL R153, R153, R4, !P0 ;  /* 0x0000000499997207 */ /* 0x000fce0004000000 */
.L_x_283:
[----:B------:R-:W-:-:S13]  /*9db0*/  LOP3.LUT P0, RZ, R0, 0xff, RZ, 0xc0, !PT ;  /* 0x000000ff00ff7812 */ /* 0x000fda000780c0ff */
[----:B------:R-:W-:Y:S05]  /*9dc0*/  @P0 BRA `(.L_x_286) ;  /* 0xffffff7000700947 */ /* 0x000fea000383ffff */
[----:B------:R-:W-:Y:S05]  /*9dd0*/  EXIT ;  /* 0x000000000000794d */ /* 0x000fea0003800000 */
.L_x_3:
[----:B0-----:R-:W-:Y:S01]  /*9de0*/  ULDC.64 UR4, c[0x0][0x650] ;  /* 0x0001940000047ab9 */ /* 0x001fe20000000a00 */
        /* <DEDUP_REMOVED lines=25> */
.L_x_288:
[--C-:B------:R-:W-:Y:S01]  /*9f80*/  SHF.R.U64 R12, R10, R14, R11.reuse ;  /* 0x0000000e0a0c7219 */ /* 0x100fe2000000120b */
[----:B------:R-:W0:Y:S01]  /*9f90*/  LDC R22, c[0x0][0x618] ;  /* 0x00018600ff167b82 */ /* 0x000e220000000800 */
[----:B------:R-:W-:Y:S01]  /*9fa0*/  I2FP.F32.U32 R6, R4 ;  /* 0x0000000400067245 */ /* 0x000fe20000201000 */
[----:B------:R-:W-:Y:S01]  /*9fb0*/  ULDC UR4, c[0x0][0x150] ;  /* 0x0000540000047ab9 */ /* 0x000fe20000000800 */
[----:B------:R-:W-:Y:S02]  /*9fc0*/  SHF.R.U32.HI R5, RZ, R14, R11 ;  /* 0x0000000eff057219 */ /* 0x000fe4000001160b */
[----:B------:R-:W-:Y:S01]  /*9fd0*/  IADD3 R9, P0, RZ, -R12, RZ ;  /* 0x8000000cff097210 */ /* 0x000fe20007f1e0ff */
[----:B------:R-:W-:Y:S01]  /*9fe0*/  FMUL R11, R6, UR4 ;  /* 0x00000004060b7c20 */ /* 0x000fe20008400000 */
[----:B------:R-:W-:Y:S01]  /*9ff0*/  ULDC UR4, c[0x0][0x154] ;  /* 0x0000550000047ab9 */ /* 0x000fe20000000800 */
[----:B------:R-:W1:Y:S02]  /*a000*/  LDC.64 R24, c[0x0][0x640] ;  /* 0x00019000ff187b82 */ /* 0x000e640000000a00 */
[----:B------:R-:W-:-:S02]  /*a010*/  IMAD.X R5, RZ, RZ, ~R5, P0 ;  /* 0x000000ffff057224 */ /* 0x000fc400000e0e05 */
[----:B------:R-:W2:Y:S01]  /*a020*/  F2I.U32.TRUNC.NTZ R11, R11 ;  /* 0x0000000b000b7305 */ /* 0x000ea2000020f000 */
[----:B------:R-:W-:-:S03]  /*a030*/  IMAD.WIDE.U32 R6, R9, R20, R16 ;  /* 0x0000001409067225 */ /* 0x000fc600078e0010 */
[----:B------:R-:W3:Y:S01]  /*a040*/  LDC R13, c[0x0][0x144] ;  /* 0x00005100ff0d7b82 */ /* 0x000ee20000000800 */
[----:B------:R-:W-:-:S04]  /*a050*/  IMAD R8, R5, R20, RZ ;  /* 0x0000001405087224 */ /* 0x000fc800078e02ff */
[----:B------:R-:W-:Y:S02]  /*a060*/  IMAD R5, R9, R21, R8 ;  /* 0x0000001509057224 */ /* 0x000fe400078e0208 */
[----:B------:R-:W-:Y:S01]  /*a070*/  IMAD.MOV.U32 R8, RZ, RZ, -0x1 ;  /* 0xffffffffff087424 */ /* 0x000fe200078e00ff */
[----:B------:R-:W4:Y:S01]  /*a080*/  LDC R14, c[0x0][0x608] ;  /* 0x00018200ff0e7b82 */ /* 0x000f220000000800 */
[----:B------:R-:W-:Y:S01]  /*a090*/  IMAD.IADD R5, R7, 0x1, R5 ;  /* 0x0000000107057824 */ /* 0x000fe200078e0205 */
[----:B------:R-:W-:-:S04]  /*a0a0*/  I2FP.F32.U32 R7, R3 ;  /* 0x0000000300077245 */ /* 0x000fc80000201000 */
[-C--:B0-----:R-:W-:Y:S01]  /*a0b0*/  SHF.R.U64 R10, R6, R22.reuse, R5 ;  /* 0x00000016060a7219 */ /* 0x081fe20000001205 */
[----:B--2---:R-:W-:Y:S01]  /*a0c0*/  IMAD.MOV R6, RZ, RZ, -R11 ;  /* 0x000000ffff067224 */ /* 0x004fe200078e0a0b */
[----:B------:R-:W0:Y:S01]  /*a0d0*/  LDC R9, c[0x0][0x658] ;  /* 0x00019600ff097b82 */ /* 0x000e220000000800 */
[----:B-1----:R-:W-:Y:S01]  /*a0e0*/  ISETP.NE.U32.AND P0, PT, R24, RZ, PT ;  /* 0x000000ff1800720c */ /* 0x002fe20003f05070 */
[----:B------:R-:W-:Y:S01]  /*a0f0*/  FMUL R7, R7, UR4 ;  /* 0x0000000407077c20 */ /* 0x000fe20008400000 */
[----:B------:R-:W-:Y:S02]  /*a100*/  SHF.R.U32.HI R5, RZ, R22, R5 ;  /* 0x00000016ff057219 */ /* 0x000fe40000011605 */
[----:B------:R-:W-:-:S03]  /*a110*/  ISETP.NE.AND.EX P0, PT, R25, RZ, PT, P0 ;  /* 0x000000ff1900720c */ /* 0x000fc60003f05300 */
[----:B------:R-:W1:Y:S01]  /*a120*/  LDC R20, c[0x0][0x148] ;  /* 0x00005200ff147b82 */ /* 0x000e620000000800 */
[----:B---3--:R-:W-:Y:S02]  /*a130*/  IMAD R23, R13, R6, R4 ;  /* 0x000000060d177224 */ /* 0x008fe400078e0204 */
[----:B------:R-:W-:-:S05]  /*a140*/  IMAD.MOV.U32 R6, RZ, RZ, 0x1 ;  /* 0x00000001ff067424 */ /* 0x000fca00078e00ff */
[----:B------:R-:W2:Y:S01]  /*a150*/  LDC R21, c[0x0][0x600] ;  /* 0x00018000ff157b82 */ /* 0x000ea20000000800 */
[-CC-:B----4-:R-:W-:Y:S02]  /*a160*/  SHF.R.U64 R13, R10, R14.reuse, R5.reuse ;  /* 0x0000000e0a0d7219 */ /* 0x190fe40000001205 */
[----:B------:R-:W-:Y:S02]  /*a170*/  SHF.R.U32.HI R4, RZ, R14, R5 ;  /* 0x0000000eff047219 */ /* 0x000fe40000011605 */
[----:B------:R3:W4:Y:S03]  /*a180*/  F2I.U32.TRUNC.NTZ R14, R7 ;  /* 0x00000007000e7305 */ /* 0x000726000020f000 */
[----:B------:R-:W1:Y:S01]  /*a190*/  LDC R26, c[0x0][0x648] ;  /* 0x00019200ff1a7b82 */ /* 0x000e620000000800 */
[-C--:B0-----:R-:W-:Y:S02]  /*a1a0*/  SHF.R.U64 R15, R13, R9.reuse, R4 ;  /* 0x000000090d0f7219 */ /* 0x081fe40000001204 */
[----:B------:R-:W-:-:S02]  /*a1b0*/  SHF.L.U32 R8, R8, R9, RZ ;  /* 0x0000000908087219 */ /* 0x000fc400000006ff */
[-C--:B------:R-:W-:Y:S01]  /*a1c0*/  SHF.R.U32.HI R5, RZ, R9.reuse, R4 ;  /* 0x00000009ff057219 */ /* 0x080fe20000011604 */
[----:B------:R-:W-:Y:S01]  /*a1d0*/  IMAD.MOV.U32 R4, RZ, RZ, R15 ;  /* 0x000000ffff047224 */ /* 0x000fe200078e000f */
[----:B------:R-:W-:Y:S01]  /*a1e0*/  SHF.L.U32 R22, R6, R9, RZ ;  /* 0x0000000906167219 */ /* 0x000fe200000006ff */
[----:B------:R-:W0:Y:S01]  /*a1f0*/  LDC R27, c[0x0][0x638] ;  /* 0x00018e00ff1b7b82 */ /* 0x000e220000000800 */
[----:B------:R-:W-:-:S07]  /*a200*/  LOP3.LUT R28, RZ, R8, RZ, 0x33, !PT ;  /* 0x00000008ff1c7212 */ /* 0x000fce00078e33ff */
        /* <DEDUP_REMOVED lines=12> */
.L_x_289:
[----:B------:R-:W-:Y:S01]  /*a2d0*/  ISETP.NE.AND P0, PT, R2, 0x1, PT ;  /* 0x000000010200780c */ /* 0x000fe20003f05270 */
[----:B--2---:R-:W-:Y:S01]  /*a2e0*/  VIADD R7, R21, 0xffffffff ;  /* 0xffffffff15077836 */ /* 0x004fe20000000000 */
[----:B-1----:R-:W-:Y:S01]  /*a2f0*/  SHF.R.U64 R5, R4, R26, R5 ;  /* 0x0000001a04057219 */ /* 0x002fe20000001205 */
[----:B------:R-:W-:Y:S01]  /*a300*/  IMAD.MOV R14, RZ, RZ, -R14 ;  /* 0x000000ffff0e7224 */ /* 0x000fe200078e0a0e */
[----:B------:R-:W-:Y:S01]  /*a310*/  LOP3.LUT R4, R13, R28, RZ, 0xc0, !PT ;  /* 0x0000001c0d047212 */ /* 0x000fe200078ec0ff */
[----:B------:R-:W-:Y:S01]  /*a320*/  IMAD.MOV.U32 R8, RZ, RZ, R12 ;  /* 0x000000ffff087224 */ /* 0x000fe200078e000c */
[----:B------:R-:W-:Y:S01]  /*a330*/  LOP3.LUT R10, R10, R7, RZ, 0xc0, !PT ;  /* 0x000000070a0a7212 */ /* 0x000fe200078ec0ff */
[----:B------:R-:W-:Y:S02]  /*a340*/  IMAD.MOV R6, RZ, RZ, -R5 ;  /* 0x000000ffff067224 */ /* 0x000fe400078e0a05 */
[----:B------:R-:W-:-:S04]  /*a350*/  IMAD R4, R22, R5, R4 ;  /* 0x0000000516047224 */ /* 0x000fc800078e0204 */
[----:B------:R-:W-:Y:S02]  /*a360*/  @P0 IMAD R23, R20, R14, R3 ;  /* 0x0000000e14170224 */ /* 0x000fe400078e0203 */
[----:B0-----:R-:W-:Y:S02]  /*a370*/  IMAD R3, R6, R27, R15 ;  /* 0x0000001b06037224 */ /* 0x001fe400078e020f */
[----:B------:R-:W-:Y:S02]  /*a380*/  IMAD R7, R4, R29, R23 ;  /* 0x0000001d04077224 */ /* 0x000fe400078e0217 */
[----:B------:R-:W-:Y:S02]  /*a390*/  IMAD R4, R3, R21, R10 ;  /* 0x0000001503047224 */ /* 0x000fe400078e020a */
[----:B------:R-:W-:-:S03]  /*a3a0*/  IMAD.MOV.U32 R6, RZ, RZ, 0x1 ;  /* 0x00000001ff067424 */ /* 0x000fc600078e00ff */
[----:B------:R-:W-:Y:S02]  /*a3b0*/  SEL R9, R4, R7, !P0 ;  /* 0x0000000704097207 */ /* 0x000fe40004000000 */
[----:B------:R-:W-:-:S07]  /*a3c0*/  SEL R7, R7, R4, !P0 ;  /* 0x0000000407077207 */ /* 0x000fce0004000000 */
.L_x_287:
[----:B------:R-:W-:-:S08]  /*a3d0*/  NOP ;  /* 0x0000000000007918 */ /* 0x000fd00000000000 */
[----:B------:R-:W0:-:S00]  /*a3e0*/  USETMAXREG.DEALLOC.CTAPOOL 0x28 ;  /* 0x00000028000079c8 */ /* 0x000e0000080e0500 */
[----:B0-----:R-:W-:-:S13]  /*a3f0*/  ISETP.NE.AND P0, PT, R0, RZ, PT ;  /* 0x000000ff0000720c */ /* 0x001fda0003f05270 */
[----:B------:R-:W-:Y:S05]  /*a400*/  @P0 EXIT ;  /* 0x000000000000094d */ /* 0x000fea0003800000 */
[----:B------:R-:W-:Y:S01]  /*a410*/  LOP3.LUT P0, RZ, R6, 0xff, RZ, 0xc0, !PT ;  /* 0x000000ff06ff7812 */ /* 0x000fe2000780c0ff */
[----:B------:R-:W-:Y:S02]  /*a420*/  IMAD.MOV.U32 R0, RZ, RZ, 0x1 ;  /* 0x00000001ff007424 */ /* 0x000fe400078e00ff */
[----:B------:R-:W-:-:S10]  /*a430*/  IMAD.MOV.U32 R12, RZ, RZ, RZ ;  /* 0x000000ffff0c7224 */ /* 0x000fd400078e00ff */
[----:B------:R-:W-:Y:S05]  /*a440*/  @!P0 BRA `(.L_x_290) ;  /* 0x0000000c00388947 */ /* 0x000fea0003800000 */
[----:B------:R-:W0:Y:S01]  /*a450*/  LDC R0, c[0x0][0x28c] ;  /* 0x0000a300ff007b82 */ /* 0x000e220000000800 */
[----:B------:R-:W-:Y:S01]  /*a460*/  ULDC UR5, c[0x0][0x600] ;  /* 0x0001800000057ab9 */ /* 0x000fe20000000800 */
[----:B------:R-:W-:Y:S01]  /*a470*/  ULDC UR4, c[0x0][0xc] ;  /* 0x0000030000047ab9 */ /* 0x000fe20000000800 */
[----:B------:R-:W-:Y:S01]  /*a480*/  UIADD3 UR16, UR5, -0x1, URZ ;  /* 0xffffffff05107890 */ /* 0x000fe2000fffe03f */
[C---:B------:R-:W-:Y:S01]  /*a490*/  LOP3.LUT P2, RZ, R18.reuse, 0x7f, RZ, 0xc0, !PT ;  /* 0x0000007f12ff7812 */ /* 0x040fe2000784c0ff */
[----:B------:R-:W-:Y:S01]  /*a4a0*/  ULDC UR6, c[0x0][0x658] ;  /* 0x0001960000067ab9 */ /* 0x000fe20000000800 */
[----:B------:R-:W-:Y:S01]  /*a4b0*/  ULDC UR5, c[0x0][0x10] ;  /* 0x0000040000057ab9 */ /* 0x000fe20000000800 */
[----:B------:R-:W-:Y:S01]  /*a4c0*/  UMOV UR7, 0xffffffff ;  /* 0xffffffff00077882 */ /* 0x000fe20000000000 */
[----:B------:R-:W-:Y:S01]  /*a4d0*/  UMOV UR8, 0x1 ;  /* 0x0000000100087882 */ /* 0x000fe20000000000 */
[----:B------:R-:W-:Y:S01]  /*a4e0*/  UIMAD.WIDE.U32 UR4, UR4, UR5, URZ ;  /* 0x00000005040472a5 */ /* 0x000fe2000f8e003f */
[----:B------:R-:W-:Y:S01]  /*a4f0*/  LOP3.LUT P0, RZ, R18, 0x1f, RZ, 0xc0, !PT ;  /* 0x0000001f12ff7812 */ /* 0x000fe2000780c0ff */
[----:B------:R-:W-:Y:S01]  /*a500*/  USHF.L.U32 UR7, UR7, UR6, URZ ;  /* 0x0000000607077299 */ /* 0x000fe2000800063f */
[----:B------:R-:W-:Y:S01]  /*a510*/  BSSY B0, `(.L_x_290) ;  /* 0x00000c1000007945 */ /* 0x000fe20003800000 */
[----:B------:R-:W-:Y:S01]  /*a520*/  USHF.L.U32 UR18, UR8, UR6, URZ ;  /* 0x0000000608127299 */ /* 0x000fe2000800063f */
[----:B------:R-:W-:Y:S01]  /*a530*/  IMAD.MOV.U32 R13, RZ, RZ, 0x1 ;  /* 0x00000001ff0d7424 */ /* 0x000fe200078e00ff */
[----:B------:R-:W-:Y:S01]  /*a540*/  LOP3.LUT R11, R19, 0x2, RZ, 0xfc, !PT ;  /* 0x00000002130b7812 */ /* 0x000fe200078efcff */
[----:B------:R-:W-:Y:S01]  /*a550*/  ULDC UR6, c[0x0][0x14] ;  /* 0x0000050000067ab9 */ /* 0x000fe20000000800 */
[----:B------:R-:W-:Y:S01]  /*a560*/  PLOP3.LUT P0, PT, P0, P2, PT, 0x8a, 0x0 ;  /* 0x000000000000781c */ /* 0x000fe20000705172 */
[----:B------:R-:W-:Y:S01]  /*a570*/  UIMAD.WIDE.U32 UR20, UR4, UR6, URZ ;  /* 0x00000006041472a5 */ /* 0x000fe2000f8e003f */
[----:B------:R-:W-:Y:S01]  /*a580*/  IMAD.MOV.U32 R12, RZ, RZ, RZ ;  /* 0x000000ffff0c7224 */ /* 0x000fe200078e00ff */
[----:B------:R-:W-:-:S02]  /*a590*/  UIMAD UR13, UR5, UR6, URZ ;  /* 0x00000006050d72a4 */ /* 0x000fc4000f8e023f */
[----:B------:R-:W-:Y:S01]  /*a5a0*/  ULOP3.LUT UR17, URZ, UR7, URZ, 0x33, !UPT ;  /* 0x000000073f117292 */ /* 0x000fe2000f8e333f */
[----:B0-----:R-:W-:Y:S01]  /*a5b0*/  VIADD R0, R0, 0x1f ;  /* 0x0000001f00007836 */ /* 0x001fe20000000000 */
[----:B------:R-:W-:Y:S01]  /*a5c0*/  UIADD3 UR13, UR21, UR13, URZ ;  /* 0x0000000d150d7290 */ /* 0x000fe2000fffe03f */
[----:B------:R-:W-:-:S03]  /*a5d0*/  ULDC.64 UR22, c[0x0][0x198] ;  /* 0x0000660000167ab9 */ /* 0x000fc60000000a00 */
[----:B------:R-:W-:-:S04]  /*a5e0*/  SHF.R.S32.HI R3, RZ, 0x1f, R0 ;  /* 0x0000001fff037819 */ /* 0x000fc80000011400 */
[----:B------:R-:W-:Y:S01]  /*a5f0*/  LEA.HI R3, R3, R0, RZ, 0x5 ;  /* 0x0000000003037211 */ /* 0x000fe200078f28ff */
[----:B------:R-:W-:-:S03]  /*a600*/  IMAD.MOV.U32 R0, RZ, RZ, 0x1 ;  /* 0x00000001ff007424 */ /* 0x000fc600078e00ff */
[----:B------:R-:W-:-:S05]  /*a610*/  SHF.R.S32.HI R3, RZ, 0x5, R3 ;  /* 0x00000005ff037819 */ /* 0x000fca0000011403 */
[----:B------:R-:W-:-:S07]  /*a620*/  VIADD R10, R3, 0x1 ;  /* 0x00000001030a7836 */ /* 0x000fce0000000000 */
.L_x_302:
[----:B------:R-:W-:-:S03]  /*a630*/  UMOV UR4, 0xffffffff ;  /* 0xffffffff00047882 */ /* 0x000fc60000000000 */
[----:B------:R-:W-:Y:S05]  /*a640*/  BRA.DIV UR4, `(.L_x_291) ;  /* 0x0000001204107947 */ /* 0x000fea000b800000 */
[----:B------:R-:W-:-:S13]  /*a650*/  ELECT P6, URZ, PT ;  /* 0x00000000003f782f */ /* 0x000fda00038c0000 */
.L_x_316:
[----:B------:R-:W0:Y:S01]  /*a660*/  LDC R4, c[0x0][0x28c] ;  /* 0x0000a300ff047b82 */ /* 0x000e220000000800 */
[----:B------:R-:W-:Y:S01]  /*a670*/  BSSY B1, `(.L_x_292) ;  /* 0x0000037000017945 */ /* 0x000fe20003800000 */
[----:B0-----:R-:W-:-:S13]  /*a680*/  ISETP.LT.OR P6, PT, R4, 0x1, !P6 ;  /* 0x000000010400780c */ /* 0x001fda00077c1670 */
[----:B------:R-:W-:Y:S05]  /*a690*/  @P6 BRA `(.L_x_293) ;  /* 0x0000000000d06947 */ /* 0x000fea0003800000 */
[----:B------:R-:W-:Y:S02]  /*a6a0*/  IMAD.SHL.U32 R15, R9, 0x100, RZ ;  /* 0x00000100090f7824 */ /* 0x000fe400078e00ff */
[----:B------:R-:W-:Y:S02]  /*a6b0*/  IMAD.SHL.U32 R18, R7, 0x80, RZ ;  /* 0x0000008007127824 */ /* 0x000fe400078e00ff */
[----:B------:R-:W-:Y:S02]  /*a6c0*/  IMAD.MOV.U32 R20, RZ, RZ, RZ ;  /* 0x000000ffff147224 */ /* 0x000fe400078e00ff */
[----:B------:R-:W-:Y:S02]  /*a6d0*/  IMAD.MOV.U32 R4, RZ, RZ, R10 ;  /* 0x000000ffff047224 */ /* 0x000fe400078e000a */
[----:B------:R-:W-:Y:S02]  /*a6e0*/  IMAD.MOV.U32 R5, RZ, RZ, R0 ;  /* 0x000000ffff057224 */ /* 0x000fe400078e0000 */
[----:B------:R-:W-:-:S07]  /*a6f0*/  IMAD.MOV.U32 R6, RZ, RZ, R12 ;  /* 0x000000ffff067224 */ /* 0x000fce00078e000c */
.L_x_297:
[----:B------:R-:W0:Y:S01]  /*a700*/  S2R R14, SR_CgaCtaId ;  /* 0x00000000000e7919 */ /* 0x000e220000008800 */
[----:B------:R-:W-:Y:S01]  /*a710*/  MOV R7, 0x400 ;  /* 0x0000040000077802 */ /* 0x000fe20000000f00 */
[----:B------:R-:W1:Y:S03]  /*a720*/  @!P2 LDC R9, c[0x0][0x500] ;  /* 0x00014000ff09ab82 */ /* 0x000e660000000800 */
[----:B0-----:R-:W-:Y:S02]  /*a730*/  LEA R21, R14, R7, 0x18 ;  /* 0x000000070e157211 */ /* 0x001fe400078ec0ff */
[----:B------:R-:W-:-:S03]  /*a740*/  SHF.L.U32 R7, R5, 0x1f, RZ ;  /* 0x0000001f05077819 */ /* 0x000fc600000006ff */
[----:B------:R-:W-:-:S04]  /*a750*/  IMAD R14, R6, 0x8, R21 ;  /* 0x00000008060e7824 */ /* 0x000fc800078e0215 */
[----:B------:R-:W0:Y:S02]  /*a760*/  SYNCS.PHASECHK.TRANS64.TRYWAIT P1, [R14+URZ+0x38], R7 ;  /* 0x000038070e0075a7 */ /* 0x000e24000802017f */
[----:B01----:R-:W-:Y:S05]  /*a770*/  @!P1 BRA `(.L_x_294) ;  /* 0x0000000c00e49947 */ /* 0x003fea0003800000 */
.L_x_317:
[----:B0-----:R-:W-:Y:S01]  /*a780*/  PRMT R7, R11, 0x9910, RZ ;  /* 0x000099100b077816 */ /* 0x001fe200000000ff */
[----:B------:R0:W-:Y:S03]  /*a790*/  @!P2 SYNCS.ARRIVE.TRANS64 RZ, [R14+URZ], R9 ;  /* 0x000000090effa9a7 */ /* 0x0001e6000800003f */
[----:B------:R-:W-:-:S13]  /*a7a0*/  ISETP.NE.AND P1, PT, R7, 0x2, PT ;  /* 0x000000020700780c */ /* 0x000fda0003f25270 */
[----:B0-----:R-:W-:Y:S05]  /*a7b0*/  @P1 BRA `(.L_x_295) ;  /* 0x0000000000041947 */ /* 0x001fea0003800000 */
[----:B------:R-:W-:Y:S01]  /*a7c0*/  BPT.TRAP 0x1 ;  /* 0x000000040000795c */ /* 0x000fe20000300000 */
.L_x_295:
[----:B------:R-:W-:Y:S05]  /*a7d0*/  @P0 BRA `(.L_x_296) ;  /* 0x0000000000040947 */ /* 0x000fea0003800000 */
[----:B------:R-:W-:Y:S01]  /*a7e0*/  BPT.TRAP 0x1 ;  /* 0x000000040000795c */ /* 0x000fe20000300000 */
.L_x_296:
[--C-:B------:R-:W-:Y:S01]  /*a7f0*/  IMAD R7, R6, 0x2000, R21.reuse ;  /* 0x0000200006077824 */ /* 0x100fe200078e0215 */
[----:B------:R-:W-:Y:S01]  /*a800*/  R2UR UR9, R14 ;  /* 0x000000000e0972ca */ /* 0x000fe200000e0000 */
[----:B------:R-:W-:Y:S01]  /*a810*/  IMAD R21, R6, 0x4000, R21 ;  /* 0x0000400006157824 */ /* 0x000fe200078e0215 */
[----:B------:R-:W-:Y:S01]  /*a820*/  UIADD3 UR4, UP0, UR22, 0xf0, URZ ;  /* 0x000000f016047890 */ /* 0x000fe2000ff1e03f */
[----:B------:R-:W-:Y:S01]  /*a830*/  VIADD R4, R4, 0xffffffff ;  /* 0xffffffff04047836 */ /* 0x000fe20000000000 */
[----:B------:R-:W-:Y:S01]  /*a840*/  R2UR UR5, R7 ;  /* 0x00000000070572ca */ /* 0x000fe200000e0000 */
[----:B------:R-:W-:Y:S01]  /*a850*/  UIADD3 UR24, UP1, UR22, 0x1f0, URZ ;  /* 0x000001f016187890 */ /* 0x000fe2000ff3e03f */
[----:B------:R-:W-:Y:S01]  /*a860*/  R2UR UR8, R21 ;  /* 0x00000000150872ca */ /* 0x000fe200000e0000 */
[----:B------:R-:W-:Y:S01]  /*a870*/  VIADD R6, R6, 0x1 ;  /* 0x0000000106067836 */ /* 0x000fe20000000000 */
[----:B------:R-:W-:Y:S01]  /*a880*/  R2UR UR11, R18 ;  /* 0x00000000120b72ca */ /* 0x000fe200000e0000 */
[----:B------:R-:W-:Y:S01]  /*a890*/  UIADD3.X UR25, URZ, UR23, URZ, UP1, !UPT ;  /* 0x000000173f197290 */ /* 0x000fe20008ffe43f */
[----:B------:R-:W-:Y:S01]  /*a8a0*/  R2UR UR10, R20 ;  /* 0x00000000140a72ca */ /* 0x000fe200000e0000 */
[----:B------:R-:W-:Y:S01]  /*a8b0*/  UMOV UR6, 0x0 ;  /* 0x0000000000067882 */ /* 0x000fe20000000000 */
[----:B------:R-:W-:Y:S01]  /*a8c0*/  R2UR UR12, R8 ;  /* 0x00000000080c72ca */ /* 0x000fe200000e0000 */
[----:B------:R-:W-:Y:S01]  /*a8d0*/  UMOV UR7, 0x10000000 ;  /* 0x1000000000077882 */ /* 0x000fe20000000000 */
[----:B------:R-:W-:Y:S01]  /*a8e0*/  R2UR UR19, R15 ;  /* 0x000000000f1372ca */ /* 0x000fe200000e0000 */
[----:B------:R-:W-:Y:S01]  /*a8f0*/  VIADD R20, R20, 0x20 ;  /* 0x0000002014147836 */ /* 0x000fe20000000000 */
[----:B------:R-:W-:Y:S01]  /*a900*/  ISETP.GT.AND P3, PT, R4, 0x1, PT ;  /* 0x000000010400780c */ /* 0x000fe20003f64270 */
[----:B------:R-:W-:Y:S01]  /*a910*/  UIADD3 UR14, UR5, 0x180, URZ ;  /* 0x00000180050e7890 */ /* 0x000fe2000fffe03f */
[----:B------:R-:W-:Y:S01]  /*a920*/  ISETP.NE.AND P1, PT, R6, 0x7, PT ;  /* 0x000000070600780c */ /* 0x000fe20003f25270 */
[----:B------:R-:W-:-:S02]  /*a930*/  UIADD3.X UR5, URZ, UR23, URZ, UP0, !UPT ;  /* 0x000000173f057290 */ /* 0x000fc400087fe43f */
[----:B------:R-:W-:Y:S01]  /*a940*/  UIADD3 UR15, UR8, 0xe180, URZ ;  /* 0x0000e180080f7890 */ /* 0x000fe2000fffe03f */
[----:B------:R-:W-:Y:S02]  /*a950*/  SEL R14, RZ, 0x1, P1 ;  /* 0x00000001ff0e7807 */ /* 0x000fe40000800000 */
[----:B------:R-:W-:Y:S01]  /*a960*/  UMOV UR8, UR14 ;  /* 0x0000000e00087c82 */ /* 0x000fe20008000000 */
[----:B------:R-:W-:Y:S02]  /*a970*/  SEL R6, R6, RZ, P1 ;  /* 0x000000ff06067207 */ /* 0x000fe40000800000 */
[----:B------:R-:W-:Y:S01]  /*a980*/  LOP3.LUT R5, R5, R14, RZ, 0x3c, !PT ;  /* 0x0000000e05057212 */ /* 0x000fe200078e3cff */
[----:B------:R0:W-:Y:S02]  /*a990*/  UTMALDG.3D [UR8], [UR4], desc[UR6] ;  /* 0x00000608040075b4 */ /* 0x0001e40008011000 */
[----:B0-----:R-:W-:Y:S01]  /*a9a0*/  UMOV UR8, UR15 ;  /* 0x0000000f00087c82 */ /* 0x001fe20008000000 */
[----:B------:R-:W-:-:S02]  /*a9b0*/  UMOV UR11, UR19 ;  /* 0x00000013000b7c82 */ /* 0x000fc40008000000 */
[----:B------:R0:W-:Y:S02]  /*a9c0*/  UTMALDG.3D [UR8], [UR24], desc[UR6] ;  /* 0x00000608180075b4 */ /* 0x0001e40008011000 */
[----:B0-----:R-:W-:Y:S05]  /*a9d0*/  @P3 BRA `(.L_x_297) ;  /* 0xfffffffc00483947 */ /* 0x001fea000383ffff */
.L_x_293:
[----:B------:R-:W-:Y:S05]  /*a9e0*/  BSYNC B1 ;  /* 0x0000000000017941 */ /* 0x000fea0003800000 */
.L_x_292:
[----:B------:R-:W-:Y:S01]  /*a9f0*/  LOP3.LUT P4, RZ, R13, 0xff, RZ, 0xc0, !PT ;  /* 0x000000ff0dff7812 */ /* 0x000fe2000788c0ff */
[C---:B------:R-:W-:Y:S01]  /*aa00*/  IMAD.IADD R12, R3.reuse, 0x1, R12 ;  /* 0x00000001030c7824 */ /* 0x040fe200078e020c */
[----:B------:R-:W-:Y:S01]  /*aa10*/  ULDC.64 UR4, c[0x0][0x650] ;  /* 0x0001940000047ab9 */ /* 0x000fe20000000a00 */
[C---:B------:R-:W-:Y:S01]  /*aa20*/  ISETP.GE.U32.AND P3, PT, R3.reuse, 0x7, PT ;  /* 0x000000070300780c */ /* 0x040fe20003f66070 */
[----:B------:R-:W-:Y:S01]  /*aa30*/  BSSY B1, `(.L_x_298) ;  /* 0x000006c000017945 */ /* 0x000fe20003800000 */
[C---:B------:R-:W-:Y:S01]  /*aa40*/  IMAD.WIDE.U32 R4, R12.reuse, 0x24924925, RZ ;  /* 0x249249250c047825 */ /* 0x040fe200078e00ff */
[C---:B------:R-:W-:Y:S02]  /*aa50*/  ISETP.GT.U32.AND P1, PT, R12.reuse, 0x6, PT ;  /* 0x000000060c00780c */ /* 0x040fe40003f24070 */
[----:B------:R-:W-:Y:S01]  /*aa60*/  PRMT R13, RZ, 0x7610, R13 ;  /* 0x00007610ff0d7816 */ /* 0x000fe2000000000d */
[----:B------:R-:W-:Y:S01]  /*aa70*/  IMAD.IADD R4, R12, 0x1, -R5 ;  /* 0x000000010c047824 */ /* 0x000fe200078e0a05 */
[----:B------:R-:W-:Y:S01]  /*aa80*/  ISETP.LT.U32.AND P1, PT, R3, 0x7, P1 ;  /* 0x000000070300780c */ /* 0x000fe20000f21070 */
[----:B------:R-:W-:-:S02]  /*aa90*/  IMAD.MOV.U32 R9, RZ, RZ, -0x1 ;  /* 0xffffffffff097424 */ /* 0x000fc400078e00ff */
[----:B------:R-:W0:Y:S01]  /*aaa0*/  @P4 S2R R7, SR_CgaCtaId ;  /* 0x0000000000074919 */ /* 0x000e220000008800 */
[----:B------:R-:W-:Y:S01]  /*aab0*/  @P4 MOV R6, 0x400 ;  /* 0x0000040000064802 */ /* 0x000fe20000000f00 */
[----:B------:R-:W-:Y:S01]  /*aac0*/  IMAD.MOV.U32 R8, RZ, RZ, -0x1 ;  /* 0xffffffffff087424 */ /* 0x000fe200078e00ff */
[----:B------:R-:W-:-:S04]  /*aad0*/  LEA.HI R4, R4, R5, RZ, 0x1f ;  /* 0x0000000504047211 */ /* 0x000fc800078ff8ff */
[--C-:B------:R-:W-:Y:S02]  /*aae0*/  SHF.R.U32.HI R5, RZ, 0x2, R4.reuse ;  /* 0x00000002ff057819 */ /* 0x100fe40000011604 */
[----:B------:R-:W-:-:S03]  /*aaf0*/  PRMT R4, RZ, 0x7610, R4 ;  /* 0x00007610ff047816 */ /* 0x000fc60000000004 */
[----:B------:R-:W-:Y:S01]  /*ab00*/  IMAD R12, R5, -0x7, R12 ;  /* 0xfffffff9050c7824 */ /* 0x000fe200078e020c */
[----:B0-----:R-:W-:Y:S02]  /*ab10*/  @P4 LEA R6, R7, R6, 0x18 ;  /* 0x0000000607064211 */ /* 0x001fe400078ec0ff */
[----:B------:R-:W-:Y:S02]  /*ab20*/  SEL R7, RZ, 0x1, !P1 ;  /* 0x00000001ff077807 */ /* 0x000fe40004800000 */
[----:B------:R-:W-:Y:S01]  /*ab30*/  IADD3 R16, P1, R16, UR20, RZ ;  /* 0x0000001410107c10 */ /* 0x000fe2000ff3e0ff */
[----:B------:R0:W-:Y:S01]  /*ab40*/  @P4 SYNCS.ARRIVE.TRANS64.A1T0 RZ, [R6+URZ+0x88], RZ ;  /* 0x000088ff06ff49a7 */ /* 0x0001e2000810003f */
[----:B------:R-:W-:Y:S01]  /*ab50*/  LOP3.LUT R0, R0, R7, RZ, 0x3c, !PT ;  /* 0x0000000700007212 */ /* 0x000fe200078e3cff */
[----:B------:R-:W-:Y:S01]  /*ab60*/  IMAD.MOV.U32 R7, RZ, RZ, -0x1 ;  /* 0xffffffffff077424 */ /* 0x000fe200078e00ff */
[----:B------:R-:W-:Y:S02]  /*ab70*/  IADD3.X R17, R17, UR13, RZ, P1, !PT ;  /* 0x0000000d11117c10 */ /* 0x000fe40008ffe4ff */
[----:B------:R-:W-:-:S02]  /*ab80*/  ISETP.GE.U32.AND P1, PT, R16, UR4, PT ;  /* 0x0000000410007c0c */ /* 0x000fc4000bf26070 */
[----:B------:R-:W-:Y:S02]  /*ab90*/  @P3 LOP3.LUT R0, R0, 0x1, R5, 0x78, !PT ;  /* 0x0000000100003812 */ /* 0x000fe400078e7805 */
[----:B------:R-:W-:-:S13]  /*aba0*/  ISETP.GE.U32.AND.EX P1, PT, R17, UR5, PT, P1 ;  /* 0x0000000511007c0c */ /* 0x000fda000bf26110 */
[----:B0-----:R-:W-:Y:S05]  /*abb0*/  @P1 BRA `(.L_x_299) ;  /* 0x00000004004c1947 */ /* 0x001fea0003800000 */
[----:B------:R-:W-:Y:S01]  /*abc0*/  ULDC.64 UR4, c[0x0][0x628] ;  /* 0x00018a0000047ab9 */ /* 0x000fe20000000a00 */
[----:B------:R-:W0:Y:S01]  /*abd0*/  S2R R15, SR_CTAID.X ;  /* 0x00000000000f7919 */ /* 0x000e220000002500 */
[----:B------:R-:W-:Y:S01]  /*abe0*/  ISETP.NE.U32.AND P1, PT, RZ, UR4, PT ;  /* 0x00000004ff007c0c */ /* 0x000fe2000bf25070 */
[----:B------:R-:W-:Y:S01]  /*abf0*/  ULDC UR7, c[0x0][0x630] ;  /* 0x00018c0000077ab9 */ /* 0x000fe20000000800 */
[----:B------:R-:W-:Y:S01]  /*ac00*/  IMAD.MOV.U32 R4, RZ, RZ, R16 ;  /* 0x000000ffff047224 */ /* 0x000fe200078e0010 */
[----:B------:R-:W1:Y:S01]  /*ac10*/  S2R R14, SR_CTAID.Y ;  /* 0x00000000000e7919 */ /* 0x000e620000002600 */
[----:B------:R-:W-:Y:S01]  /*ac20*/  ISETP.NE.AND.EX P1, PT, RZ, UR5, PT, P1 ;  /* 0x00000005ff007c0c */ /* 0x000fe2000bf25310 */
[----:B------:R-:W-:-:S12]  /*ac30*/  IMAD.MOV.U32 R5, RZ, RZ, R17 ;  /* 0x000000ffff057224 */ /* 0x000fd800078e0011 */
[----:B------:R-:W-:Y:S05]  /*ac40*/  @!P1 BRA `(.L_x_300) ;  /* 0x0000000000289947 */ /* 0x000fea0003800000 */
[----:B------:R-:W-:Y:S02]  /*ac50*/  ULDC UR6, c[0x0][0x634] ;  /* 0x00018d0000067ab9 */ /* 0x000fe40000000800 */
[----:B------:R-:W-:-:S05]  /*ac60*/  IADD3 R9, P1, R16, UR6, RZ ;  /* 0x0000000610097c10 */ /* 0x000fca000ff3e0ff */
[----:B------:R-:W-:-:S04]  /*ac70*/  IMAD.X R21, RZ, RZ, R17, P1 ;  /* 0x000000ffff157224 */ /* 0x000fc800008e0611 */
[----:B------:R-:W-:-:S04]  /*ac80*/  IMAD.WIDE.U32 R6, R21, UR4, RZ ;  /* 0x0000000415067c25 */ /* 0x000fc8000f8e00ff */
[----:B------:R-:W-:-:S04]  /*ac90*/  IMAD.WIDE.U32 R6, P1, R9, UR5, R6 ;  /* 0x0000000509067c25 */ /* 0x000fc8000f820006 */
[----:B------:R-:W-:-:S04]  /*aca0*/  IMAD.WIDE.U32 R8, R9, UR4, RZ ;  /* 0x0000000409087c25 */ /* 0x000fc8000f8e00ff */
[----:B------:R-:W-:Y:S01]  /*acb0*/  IMAD.X R5, RZ, RZ, RZ, P1 ;  /* 0x000000ffff057224 */ /* 0x000fe200008e06ff */
[----:B------:R-:W-:Y:S01]  /*acc0*/  IADD3 RZ, P1, R9, R6, RZ ;  /* 0x0000000609ff7210 */ /* 0x000fe20007f3e0ff */
[----:B------:R-:W-:-:S04]  /*acd0*/  IMAD.MOV.U32 R4, RZ, RZ, R7 ;  /* 0x000000ffff047224 */ /* 0x000fc800078e0007 */
[----:B------:R-:W-:-:S08]  /*ace0*/  IMAD.WIDE.U32.X R4, R21, UR5, R4, P1 ;  /* 0x0000000515047c25 */ /* 0x000fd000088e0404 */
.L_x_300:
[--C-:B------:R-:W-:Y:S01]  /*acf0*/  SHF.R.U64 R8, R4, UR7, R5.reuse ;  /* 0x0000000704087c19 */ /* 0x100fe20008001205 */
[----:B------:R-:W-:Y:S01]  /*ad00*/  ULDC.64 UR4, c[0x0][0x620] ;  /* 0x0001880000047ab9 */ /* 0x000fe20000000a00 */
[----:B------:R-:W-:Y:S01]  /*ad10*/  SHF.R.U32.HI R4, RZ, UR7, R5 ;  /* 0x00000007ff047c19 */ /* 0x000fe20008011605 */
[----:B------:R-:W2:Y:S01]  /*ad20*/  LDC R24, c[0x0][0x144] ;  /* 0x00005100ff187b82 */ /* 0x000ea20000000800 */
[----:B------:R-:W-:Y:S01]  /*ad30*/  IADD3 R7, P1, RZ, -R8, RZ ;  /* 0x80000008ff077210 */ /* 0x000fe20007f3e0ff */
[----:B------:R-:W-:Y:S01]  /*ad40*/  ULDC.64 UR8, c[0x0][0x640] ;  /* 0x0001900000087ab9 */ /* 0x000fe20000000a00 */
[----:B0-----:R-:W-:Y:S01]  /*ad50*/  I2FP.F32.U32 R9, R15 ;  /* 0x0000000f00097245 */ /* 0x001fe20000201000 */
[----:B------:R-:W-:Y:S02]  /*ad60*/  ULDC UR6, c[0x0][0x608] ;  /* 0x0001820000067ab9 */ /* 0x000fe40000000800 */
[----:B------:R-:W-:Y:S01]  /*ad70*/  IMAD.X R4, RZ, RZ, ~R4, P1 ;  /* 0x000000ffff047224 */ /* 0x000fe200008e0e04 */
[----:B------:R-:W-:Y:S01]  /*ad80*/  ISETP.NE.U32.AND P1, PT, RZ, UR8, PT ;  /* 0x00000008ff007c0c */ /* 0x000fe2000bf25070 */
[----:B------:R-:W0:Y:S02]  /*ad90*/  LDC R21, c[0x0][0x148] ;  /* 0x00005200ff157b82 */ /* 0x000e240000000800 */
[----:B------:R-:W-:Y:S01]  /*ada0*/  IMAD R6, R4, UR4, RZ ;  /* 0x0000000404067c24 */ /* 0x000fe2000f8e02ff */
[----:B------:R-:W-:Y:S01]  /*adb0*/  ISETP.NE.AND.EX P1, PT, RZ, UR9, PT, P1 ;  /* 0x00000009ff007c0c */ /* 0x000fe2000bf25310 */
[----:B------:R-:W-:Y:S01]  /*adc0*/  IMAD.WIDE.U32 R4, R7, UR4, R16 ;  /* 0x0000000407047c25 */ /* 0x000fe2000f8e0010 */
[----:B------:R-:W-:-:S03]  /*add0*/  ULDC UR4, c[0x0][0x150] ;  /* 0x0000540000047ab9 */ /* 0x000fc60000000800 */
[----:B------:R-:W-:Y:S02]  /*ade0*/  IMAD R7, R7, UR5, R6 ;  /* 0x0000000507077c24 */ /* 0x000fe4000f8e0206 */
[----:B------:R-:W-:Y:S01]  /*adf0*/  FMUL R6, R9, UR4 ;  /* 0x0000000409067c20 */ /* 0x000fe20008400000 */
[----:B------:R-:W-:Y:S01]  /*ae00*/  ULDC UR4, c[0x0][0x618] ;  /* 0x0001860000047ab9 */ /* 0x000fe20000000800 */
[----:B------:R-:W-:Y:S01]  /*ae10*/  ULDC UR5, c[0x0][0x154] ;  /* 0x0000550000057ab9 */ /* 0x000fe20000000800 */
[----:B------:R-:W-:-:S03]  /*ae20*/  IMAD.IADD R5, R5, 0x1, R7 ;  /* 0x0000000105057824 */ /* 0x000fc600078e0207 */
[----:B------:R-:W3:Y:S02]  /*ae30*/  F2I.U32.TRUNC.NTZ R6, R6 ;  /* 0x0000000600067305 */ /* 0x000ee4000020f000 */
[----:B------:R-:W-:Y:S02]  /*ae40*/  SHF.R.U64 R9, R4, UR4, R5 ;  /* 0x0000000404097c19 */ /* 0x000fe40008001205 */
[----:B-1----:R-:W-:-:S05]  /*ae50*/  I2FP.F32.U32 R4, R14 ;  /* 0x0000000e00047245 */ /* 0x002fca0000201000 */
[----:B------:R-:W-:Y:S01]  /*ae60*/  FMUL R22, R4, UR5 ;  /* 0x0000000504167c20 */ /* 0x000fe20008400000 */
[----:B------:R-:W-:Y:S01]  /*ae70*/  SHF.R.U32.HI R4, RZ, UR4, R5 ;  /* 0x00000004ff047c19 */ /* 0x000fe20008011605 */
[----:B------:R-:W-:-:S03]  /*ae80*/  ULDC UR4, c[0x0][0x658] ;  /* 0x0001960000047ab9 */ /* 0x000fc60000000800 */
[--C-:B------:R-:W-:Y:S01]  /*ae90*/  SHF.R.U64 R20, R9, UR6, R4.reuse ;  /* 0x0000000609147c19 */ /* 0x100fe20008001204 */
[----:B------:R-:W1:Y:S01]  /*aea0*/  F2I.U32.TRUNC.NTZ R22, R22 ;  /* 0x0000001600167305 */ /* 0x000e62000020f000 */
[----:B------:R-:W-:Y:S01]  /*aeb0*/  SHF.R.U32.HI R5, RZ, UR6, R4 ;  /* 0x00000006ff057c19 */ /* 0x000fe20008011604 */
[----:B---3--:R-:W-:-:S03]  /*aec0*/  IMAD.MOV R6, RZ, RZ, -R6 ;  /* 0x000000ffff067224 */ /* 0x008fc600078e0a06 */
[----:B------:R-:W-:Y:S01]  /*aed0*/  SHF.R.U64 R18, R20, UR4, R5 ;  /* 0x0000000414127c19 */ /* 0x000fe20008001205 */
[----:B--2---:R-:W-:Y:S01]  /*aee0*/  IMAD R15, R24, R6, R15 ;  /* 0x00000006180f7224 */ /* 0x004fe200078e020f */
[----:B------:R-:W-:-:S03]  /*aef0*/  SHF.R.U32.HI R23, RZ, UR4, R5 ;  /* 0x00000004ff177c19 */ /* 0x000fc60008011605 */
[----:B------:R-:W-:Y:S02]  /*af00*/  IMAD.MOV.U32 R4, RZ, RZ, R18 ;  /* 0x000000ffff047224 */ /* 0x000fe400078e0012 */
[----:B------:R-:W-:Y:S01]  /*af10*/  IMAD.MOV.U32 R5, RZ, RZ, R23 ;  /* 0x000000ffff057224 */ /* 0x000fe200078e0017 */
[----:B-1----:R-:W-:Y:S06]  /*af20*/  @!P1 BRA `(.L_x_301) ;  /* 0x0000000000289947 */ /* 0x002fec0003800000 */
[----:B------:R-:W-:Y:S02]  /*af30*/  ULDC UR4, c[0x0][0x64c] ;  /* 0x0001930000047ab9 */ /* 0x000fe40000000800 */
[----:B------:R-:W-:-:S05]  /*af40*/  IADD3 R5, P1, R18, UR4, RZ ;  /* 0x0000000412057c10 */ /* 0x000fca000ff3e0ff */
[----:B------:R-:W-:-:S04]  /*af50*/  IMAD.X R23, RZ, RZ, R23, P1 ;  /* 0x000000ffff177224 */ /* 0x000fc800008e0617 */
[----:B------:R-:W-:-:S04]  /*af60*/  IMAD.WIDE.U32 R6, R23, UR8, RZ ;  /* 0x0000000817067c25 */ /* 0x000fc8000f8e00ff */
[----:B------:R-:W-:-:S04]  /*af70*/  IMAD.WIDE.U32 R6, P1, R5, UR9, R6 ;  /* 0x0000000905067c25 */ /* 0x000fc8000f820006 */
[----:B------:R-:W-:-:S04]  /*af80*/  IMAD.WIDE.U32 R4, R5, UR8, RZ ;  /* 0x0000000805047c25 */ /* 0x000fc8000f8e00ff */
[----:B------:R-:W-:Y:S01]  /*af90*/  IMAD.MOV.U32 R4, RZ, RZ, R7 ;  /* 0x000000ffff047224 */ /* 0x000fe200078e0007 */
[----:B------:R-:W-:Y:S01]  /*afa0*/  IADD3 RZ, P3, R5, R6, RZ ;  /* 0x0000000605ff7210 */ /* 0x000fe20007f7e0ff */
[----:B------:R-:W-:-:S04]  /*afb0*/  IMAD.X R5, RZ, RZ, RZ, P1 ;  /* 0x000000ffff057224 */ /* 0x000fc800008e06ff */
[----:B------:R-:W-:-:S08]  /*afc0*/  IMAD.WIDE.U32.X R4, R23, UR9, R4, P3 ;  /* 0x0000000917047c25 */ /* 0x000fd000098e0404 */
.L_x_301:
[----:B------:R-:W-:Y:S01]  /*afd0*/  ISETP.NE.AND P1, PT, R2, 0x1, PT ;  /* 0x000000010200780c */ /* 0x000fe20003f25270 */
[----:B------:R-:W-:Y:S01]  /*afe0*/  ULDC UR4, c[0x0][0x648] ;  /* 0x0001920000047ab9 */ /* 0x000fe20000000800 */
[----:B------:R-:W-:Y:S01]  /*aff0*/  LOP3.LUT R20, R20, UR17, RZ, 0xc0, !PT ;  /* 0x0000001114147c12 */ /* 0x000fe2000f8ec0ff */
[----:B------:R-:W-:Y:S01]  /*b000*/  IMAD.MOV R22, RZ, RZ, -R22 ;  /* 0x000000ffff167224 */ /* 0x000fe200078e0a16 */
[----:B------:R-:W-:Y:S01]  /*b010*/  SHF.R.U64 R5, R4, UR4, R5 ;  /* 0x0000000404057c19 */ /* 0x000fe20008001205 */
[----:B------:R-:W-:Y:S01]  /*b020*/  ULDC UR4, c[0x0][0x638] ;  /* 0x00018e0000047ab9 */ /* 0x000fe20000000800 */
[----:B------:R-:W-:Y:S01]  /*b030*/  LOP3.LUT R9, R9, UR16, RZ, 0xc0, !PT ;  /* 0x0000001009097c12 */ /* 0x000fe2000f8ec0ff */
[----:B------:R-:W-:Y:S01]  /*b040*/  ULDC UR5, c[0x0][0x610] ;  /* 0x0001840000057ab9 */ /* 0x000fe20000000800 */
[----:B------:R-:W-:Y:S02]  /*b050*/  IMAD.MOV.U32 R4, RZ, RZ, 0x1 ;  /* 0x00000001ff047424 */ /* 0x000fe400078e00ff */
[----:B------:R-:W-:-:S02]  /*b060*/  IMAD.MOV R7, RZ, RZ, -R5 ;  /* 0x000000ffff077224 */ /* 0x000fc400078e0a05 */
[----:B------:R-:W-:Y:S02]  /*b070*/  IMAD R20, R5, UR18, R20 ;  /* 0x0000001205147c24 */ /* 0x000fe4000f8e0214 */
[----:B0-----:R-:W-:Y:S02]  /*b080*/  @P1 IMAD R15, R21, R22, R14 ;  /* 0x00000016150f1224 */ /* 0x001fe400078e020e */
[----:B------:R-:W-:Y:S01]  /*b090*/  IMAD R18, R7, UR4, R18 ;  /* 0x0000000407127c24 */ /* 0x000fe2000f8e0212 */
[----:B------:R-:W-:Y:S01]  /*b0a0*/  ULDC UR4, c[0x0][0x600] ;  /* 0x0001800000047ab9 */ /* 0x000fe20000000800 */
[----:B------:R-:W-:Y:S02]  /*b0b0*/  IMAD R15, R20, UR5, R15 ;  /* 0x00000005140f7c24 */ /* 0x000fe4000f8e020f */
[----:B------:R-:W-:-:S05]  /*b0c0*/  IMAD R18, R18, UR4, R9 ;  /* 0x0000000412127c24 */ /* 0x000fca000f8e0209 */
[----:B------:R-:W-:Y:S02]  /*b0d0*/  SEL R9, R18, R15, !P1 ;  /* 0x0000000f12097207 */ /* 0x000fe40004800000 */
[----:B------:R-:W-:-:S07]  /*b0e0*/  SEL R7, R15, R18, !P1 ;  /* 0x000000120f077207 */ /* 0x000fce0004800000 */
.L_x_299:
[----:B------:R-:W-:Y:S05]  /*b0f0*/  BSYNC B1 ;  /* 0x0000000000017941 */ /* 0x000fea0003800000 */
.L_x_298:
[----:B------:R-:W-:-:S13]  /*b100*/  LOP3.LUT P1, RZ, R4, 0xff, RZ, 0xc0, !PT ;  /* 0x000000ff04ff7812 */ /* 0x000fda000782c0ff */
[----:B------:R-:W-:Y:S05]  /*b110*/  @P1 BRA `(.L_x_302) ;  /* 0xfffffff400441947 */ /* 0x000fea000383ffff */
[----:B------:R-:W-:Y:S05]  /*b120*/  BSYNC B0 ;  /* 0x0000000000007941 */ /* 0x000fea0003800000 */
.L_x_290:
[----:B------:R-:W-:-:S03]  /*b130*/  UMOV UR4, 0xffffffff ;  /* 0xffffffff00047882 */ /* 0x000fc60000000000 */
[----:B------:R-:W-:Y:S05]  /*b140*/  BRA.DIV UR4, `(.L_x_303) ;  /* 0x0000000604847947 */ /* 0x000fea000b800000 */
[----:B------:R-:W-:-:S13]  /*b150*/  ELECT P6, URZ, PT ;  /* 0x00000000003f782f */ /* 0x000fda00038c0000 */
.L_x_320:
[----:B------:R-:W-:Y:S04]  /*b160*/  BSSY B0, `(.L_x_304) ;  /* 0x0000046000007945 */ /* 0x000fe80003800000 */
[----:B------:R-:W-:Y:S05]  /*b170*/  @!P6 BRA `(.L_x_305) ;  /* 0x000000040010e947 */ /* 0x000fea0003800000 */
[----:B------:R-:W-:-:S04]  /*b180*/  LOP3.LUT R19, R19, 0x2, RZ, 0xfc, !PT ;  /* 0x0000000213137812 */ /* 0x000fc800078efcff */
[----:B------:R-:W-:-:S13]  /*b190*/  ISETP.NE.AND P0, PT, R19, 0x3, PT ;  /* 0x000000031300780c */ /* 0x000fda0003f05270 */
[----:B------:R-:W-:Y:S05]  /*b1a0*/  @!P0 BRA `(.L_x_306) ;  /* 0x0000000000048947 */ /* 0x000fea0003800000 */
[----:B------:R-:W-:Y:S01]  /*b1b0*/  BPT.TRAP 0x1 ;  /* 0x000000040000795c */ /* 0x000fe20000300000 */
.L_x_306:
[----:B------:R-:W0:Y:S01]  /*b1c0*/  S2R R3, SR_CgaCtaId ;  /* 0x0000000000037919 */ /* 0x000e220000008800 */
[----:B------:R-:W-:-:S04]  /*b1d0*/  MOV R2, 0x400 ;  /* 0x0000040000027802 */ /* 0x000fc80000000f00 */
[----:B0-----:R-:W-:Y:S02]  /*b1e0*/  LEA R3, R3, R2, 0x18 ;  /* 0x0000000203037211 */ /* 0x001fe400078ec0ff */
[----:B------:R-:W-:-:S03]  /*b1f0*/  SHF.L.U32 R2, R0, 0x1f, RZ ;  /* 0x0000001f00027819 */ /* 0x000fc600000006ff */
[----:B------:R-:W-:-:S04]  /*b200*/  VIADD R3, R3, 0x38 ;  /* 0x0000003803037836 */ /* 0x000fc80000000000 */
[C---:B------:R-:W-:Y:S02]  /*b210*/  IMAD R7, R12.reuse, 0x8, R3 ;  /* 0x000000080c077824 */ /* 0x040fe400078e0203 */
[----:B------:R-:W-:Y:S02]  /*b220*/  VIADD R12, R12, 0x1 ;  /* 0x000000010c0c7836 */ /* 0x000fe40000000000 */
[----:B------:R-:W0:Y:S03]  /*b230*/  SYNCS.PHASECHK.TRANS64.TRYWAIT P0, [R7+URZ], R2 ;  /* 0x00000002070075a7 */ /* 0x000e26000800017f */
[----:B------:R-:W-:-:S04]  /*b240*/  ISETP.NE.AND P1, PT, R12, 0x7, PT ;  /* 0x000000070c00780c */ /* 0x000fc80003f25270 */
[----:B------:R-:W-:Y:S02]  /*b250*/  SEL R5, RZ, 0x1, P1 ;  /* 0x00000001ff057807 */ /* 0x000fe40000800000 */
[----:B------:R-:W-:Y:S02]  /*b260*/  SEL R12, R12, RZ, P1 ;  /* 0x000000ff0c0c7207 */ /* 0x000fe40000800000 */
[----:B------:R-:W-:-:S03]  /*b270*/  LOP3.LUT R5, R0, R5, RZ, 0x3c, !PT ;  /* 0x0000000500057212 */ /* 0x000fc600078e3cff */
[----:B------:R-:W-:Y:S01]  /*b280*/  IMAD R9, R12, 0x8, R3 ;  /* 0x000000080c097824 */ /* 0x000fe200078e0203 */
[----:B------:R-:W-:Y:S01]  /*b290*/  SHF.L.U32 R4, R5, 0x1f, RZ ;  /* 0x0000001f05047819 */ /* 0x000fe200000006ff */
[----:B0-----:R-:W-:Y:S06]  /*b2a0*/  @!P0 BRA `(.L_x_307) ;  /* 0x00000004004c8947 */ /* 0x001fec0003800000 */
.L_x_321:
[----:B------:R-:W1:Y:S01]  /*b2b0*/  SYNCS.PHASECHK.TRANS64.TRYWAIT P0, [R9+URZ], R4 ;  /* 0x00000004090075a7 */ /* 0x000e62000800017f */
[----:B------:R-:W-:-:S05]  /*b2c0*/  VIADD R0, R12, 0x1 ;  /* 0x000000010c007836 */ /* 0x000fca0000000000 */
[----:B------:R-:W-:-:S04]  /*b2d0*/  ISETP.NE.AND P1, PT, R0, 0x7, PT ;  /* 0x000000070000780c */ /* 0x000fc80003f25270 */
[----:B0-----:R-:W-:Y:S02]  /*b2e0*/  SEL R2, RZ, 0x1, P1 ;  /* 0x00000001ff027807 */ /* 0x001fe40000800000 */
[----:B------:R-:W-:Y:S02]  /*b2f0*/  SEL R0, R0, RZ, P1 ;  /* 0x000000ff00007207 */ /* 0x000fe40000800000 */
[----:B------:R-:W-:-:S03]  /*b300*/  LOP3.LUT R7, R5, R2, RZ, 0x3c, !PT ;  /* 0x0000000205077212 */ /* 0x000fc600078e3cff */
[----:B------:R-:W-:Y:S01]  /*b310*/  IMAD R6, R0, 0x8, R3 ;  /* 0x0000000800067824 */ /* 0x000fe200078e0203 */
[----:B------:R-:W-:Y:S01]  /*b320*/  SHF.L.U32 R5, R7, 0x1f, RZ ;  /* 0x0000001f07057819 */ /* 0x000fe200000006ff */
[----:B-1----:R-:W-:Y:S06]  /*b330*/  @!P0 BRA `(.L_x_308) ;  /* 0x00000004003c8947 */ /* 0x002fec0003800000 */
.L_x_322:
[----:B------:R-:W1:Y:S01]  /*b340*/  SYNCS.PHASECHK.TRANS64.TRYWAIT P0, [R6+URZ], R5 ;  /* 0x00000005060075a7 */ /* 0x000e62000800017f */
[----:B------:R-:W-:-:S05]  /*b350*/  VIADD R0, R0, 0x1 ;  /* 0x0000000100007836 */ /* 0x000fca0000000000 */
[----:B------:R-:W-:-:S04]  /*b360*/  ISETP.NE.AND P1, PT, R0, 0x7, PT ;  /* 0x000000070000780c */ /* 0x000fc80003f25270 */
[----:B------:R-:W-:Y:S02]  /*b370*/  SEL R2, RZ, 0x1, P1 ;  /* 0x00000001ff027807 */ /* 0x000fe40000800000 */
[----:B------:R-:W-:Y:S02]  /*b380*/  SEL R0, R0, RZ, P1 ;  /* 0x000000ff00007207 */ /* 0x000fe40000800000 */
[----:B------:R-:W-:-:S03]  /*b390*/  LOP3.LUT R7, R7, R2, RZ, 0x3c, !PT ;  /* 0x0000000207077212 */ /* 0x000fc600078e3cff */
[----:B0-----:R-:W-:Y:S01]  /*b3a0*/  IMAD R9, R0, 0x8, R3 ;  /* 0x0000000800097824 */ /* 0x001fe200078e0203 */
[----:B------:R-:W-:Y:S01]  /*b3b0*/  SHF.L.U32 R4, R7, 0x1f, RZ ;  /* 0x0000001f07047819 */ /* 0x000fe200000006ff */
[----:B-1----:R-:W-:Y:S06]  /*b3c0*/  @!P0 BRA `(.L_x_309) ;  /* 0x00000004002c8947 */ /* 0x002fec0003800000 */
.L_x_323:
        /* <DEDUP_REMOVED lines=9> */
.L_x_324:
        /* <DEDUP_REMOVED lines=9> */
.L_x_325:
[----:B------:R-:W1:Y:S01]  /*b4f0*/  SYNCS.PHASECHK.TRANS64.TRYWAIT P0, [R9+URZ], R4 ;  /* 0x00000004090075a7 */ /* 0x000e62000800017f */
[----:B------:R-:W-:-:S05]  /*b500*/  VIADD R0, R0, 0x1 ;  /* 0x0000000100007836 */ /* 0x000fca0000000000 */
[----:B------:R-:W-:-:S04]  /*b510*/  ISETP.NE.AND P1, PT, R0, 0x7, PT ;  /* 0x000000070000780c */ /* 0x000fc80003f25270 */
[----:B------:R-:W-:Y:S02]  /*b520*/  SEL R2, RZ, 0x1, P1 ;  /* 0x00000001ff027807 */ /* 0x000fe40000800000 */
[----:B------:R-:W-:Y:S02]  /*b530*/  SEL R0, R0, RZ, P1 ;  /* 0x000000ff00007207 */ /* 0x000fe40000800000 */
[----:B------:R-:W-:Y:S01]  /*b540*/  LOP3.LUT R2, R7, R2, RZ, 0x3c, !PT ;  /* 0x0000000207027212 */ /* 0x000fe200078e3cff */
[----:B-1----:R-:W-:Y:S06]  /*b550*/  @!P0 BRA `(.L_x_312) ;  /* 0x0000000400048947 */ /* 0x002fec0003800000 */
.L_x_326:
[----:B------:R-:W-:Y:S01]  /*b560*/  IMAD R3, R0, 0x8, R3 ;  /* 0x0000000800037824 */ /* 0x000fe200078e0203 */
[----:B------:R-:W-:-:S07]  /*b570*/  SHF.L.U32 R0, R2, 0x1f, RZ ;  /* 0x0000001f02007819 */ /* 0x000fce00000006ff */
.L_x_313:
[----:B--2---:R2:W3:Y:S02]  /*b580*/  SYNCS.PHASECHK.TRANS64.TRYWAIT P0, [R3+URZ], R0 ;  /* 0x00000000030075a7 */ /* 0x0044e4000800017f */
[----:B---3--:R-:W-:Y:S05]  /*b590*/  @!P0 NANOSLEEP.SYNCS 0x989680 ;  /* 0x009896800000895d */ /* 0x008fea0003900000 */
[----:B------:R-:W3:Y:S02]  /*b5a0*/  @!P0 SYNCS.PHASECHK.TRANS64 P0, [R3+URZ], R0 ;  /* 0x00000000030085a7 */ /* 0x000ee4000800007f */
[----:B---3--:R-:W-:Y:S05]  /*b5b0*/  @!P0 BRA `(.L_x_313) ;  /* 0xfffffffc00f08947 */ /* 0x008fea000383ffff */
.L_x_305:
[----:B------:R-:W-:Y:S05]  /*b5c0*/  BSYNC B0 ;  /* 0x0000000000007941 */ /* 0x000fea0003800000 */
.L_x_304:
[----:B------:R-:W-:Y:S05]  /*b5d0*/  EXIT ;  /* 0x000000000000794d */ /* 0x000fea0003800000 */
.L_x_17:
[----:B---3--:R3:W4:Y:S02]  /*b5e0*/  SYNCS.PHASECHK.TRANS64.TRYWAIT P1, [R3+URZ], R0 ;  /* 0x00000000030075a7 */ /* 0x008724000802017f */
[----:B----4-:R-:W-:Y:S05]  /*b5f0*/  @!P1 NANOSLEEP.SYNCS 0x989680 ;  /* 0x009896800000995d */ /* 0x010fea0003900000 */
[----:B------:R-:W4:Y:S02]  /*b600*/  @!P1 SYNCS.PHASECHK.TRANS64 P1, [R3+URZ], R0 ;  /* 0x00000000030095a7 */ /* 0x000f24000802007f */
[----:B----4-:R-:W-:Y:S05]  /*b610*/  @!P1 BRA `(.L_x_17) ;  /* 0xfffffffc00f09947 */ /* 0x010fea000383ffff */
[----:B------:R-:W-:Y:S05]  /*b620*/  BRA `(.L_x_16) ;  /* 0xffffff5c00107947 */ /* 0x000fea000383ffff */
.L_x_22:
[----:B-1----:R-:W-:-:S04]  /*b630*/  IMAD.U32 R4, RZ, RZ, UR4 ;  /* 0x00000004ff047e24 */ /* 0x002fc8000f8e00ff */
[----:B------:R1:W2:Y:S03]  /*b640*/  SYNCS.PHASECHK.TRANS64.TRYWAIT P1, [R4+URZ], R3 ;  /* 0x00000003040075a7 */ /* 0x0002a6000802017f */
[----:B--2---:R-:W-:Y:S05]  /*b650*/  @!P1 NANOSLEEP.SYNCS 0x989680 ;  /* 0x009896800000995d */ /* 0x004fea0003900000 */
[----:B------:R-:W2:Y:S02]  /*b660*/  @!P1 SYNCS.PHASECHK.TRANS64 P1, [R4+URZ], R3 ;  /* 0x00000003040095a7 */ /* 0x000ea4000802007f */
[----:B--2---:R-:W-:Y:S05]  /*b670*/  @!P1 BRA `(.L_x_22) ;  /* 0xfffffffc00ec9947 */ /* 0x004fea000383ffff */
[----:B------:R-:W-:Y:S05]  /*b680*/  BRA `(.L_x_21) ;  /* 0xffffff5c00b47947 */ /* 0x000fea000383ffff */
.L_x_291:
[----:B------:R-:W-:Y:S01]  /*b690*/  BSSY B1, `(.L_x_314) ;  /* 0x0000006000017945 */ /* 0x000fe20003800000 */
[----:B------:R-:W-:-:S07]  /*b6a0*/  IMAD.MOV.U32 R15, RZ, RZ, -0x1 ;  /* 0xffffffffff0f7424 */ /* 0x000fce00078e00ff */
[----:B------:R-:W-:Y:S05]  /*b6b0*/  WARPSYNC.COLLECTIVE R15, `(.L_x_315) ;  /* 0x000000000f0c7348 */ /* 0x000fea0003c00000 */
[----:B------:R-:W-:Y:S02]  /*b6c0*/  ELECT P6, UR62, PT ;  /* 0x00000000003e782f */ /* 0x000fe400038c0000 */
[----:B------:R-:W-:Y:S01]  /*b6d0*/  MOV R14, UR62 ;  /* 0x0000003e000e7c02 */ /* 0x000fe20008000f00 */
[----:B------:R-:W-:Y:S10]  /*b6e0*/  ENDCOLLECTIVE ;  /* 0x000000000000791b */ /* 0x000ff40003800000 */
.L_x_315:
[----:B------:R-:W-:Y:S05]  /*b6f0*/  BSYNC B1 ;  /* 0x0000000000017941 */ /* 0x000fea0003800000 */
.L_x_314:
[----:B------:R-:W-:Y:S05]  /*b700*/  BRA `(.L_x_316) ;  /* 0xffffffec00d47947 */ /* 0x000fea000383ffff */
.L_x_294:
[----:B0-----:R0:W1:Y:S02]  /*b710*/  SYNCS.PHASECHK.TRANS64.TRYWAIT P1, [R14+URZ+0x38], R7 ;  /* 0x000038070e0075a7 */ /* 0x001064000802017f */
[----:B-1----:R-:W-:Y:S05]  /*b720*/  @!P1 NANOSLEEP.SYNCS 0x989680 ;  /* 0x009896800000995d */ /* 0x002fea0003900000 */
[----:B------:R-:W1:Y:S02]  /*b730*/  @!P1 SYNCS.PHASECHK.TRANS64 P1, [R14+URZ+0x38], R7 ;  /* 0x000038070e0095a7 */ /* 0x000e64000802007f */
[----:B-1----:R-:W-:Y:S05]  /*b740*/  @!P1 BRA `(.L_x_294) ;  /* 0xfffffffc00f09947 */ /* 0x002fea000383ffff */
[----:B------:R-:W-:Y:S05]  /*b750*/  BRA `(.L_x_317) ;  /* 0xfffffff000087947 */ /* 0x000fea000383ffff */
.L_x_303:
[----:B------:R-:W-:Y:S01]  /*b760*/  BSSY B0, `(.L_x_318) ;  /* 0x0000006000007945 */ /* 0x000fe20003800000 */
[----:B------:R-:W-:-:S07]  /*b770*/  IMAD.MOV.U32 R15, RZ, RZ, -0x1 ;  /* 0xffffffffff0f7424 */ /* 0x000fce00078e00ff */
[----:B------:R-:W-:Y:S05]  /*b780*/  WARPSYNC.COLLECTIVE R15, `(.L_x_319) ;  /* 0x000000000f0c7348 */ /* 0x000fea0003c00000 */
[----:B------:R-:W-:Y:S02]  /*b790*/  ELECT P6, UR62, PT ;  /* 0x00000000003e782f */ /* 0x000fe400038c0000 */
[----:B------:R-:W-:Y:S01]  /*b7a0*/  MOV R14, UR62 ;  /* 0x0000003e000e7c02 */ /* 0x000fe20008000f00 */
[----:B------:R-:W-:Y:S10]  /*b7b0*/  ENDCOLLECTIVE ;  /* 0x000000000000791b */ /* 0x000ff40003800000 */
.L_x_319:
[----:B------:R-:W-:Y:S05]  /*b7c0*/  BSYNC B0 ;  /* 0x0000000000007941 */ /* 0x000fea0003800000 */
.L_x_318:
[----:B------:R-:W-:Y:S05]  /*b7d0*/  BRA `(.L_x_320) ;  /* 0xfffffff800607947 */ /* 0x000fea000383ffff */
.L_x_307:
[----:B0-----:R0:W1:Y:S02]  /*b7e0*/  SYNCS.PHASECHK.TRANS64.TRYWAIT P0, [R7+URZ], R2 ;  /* 0x00000002070075a7 */ /* 0x001064000800017f */
[----:B-1----:R-:W-:Y:S05]  /*b7f0*/  @!P0 NANOSLEEP.SYNCS 0x989680 ;  /* 0x009896800000895d */ /* 0x002fea0003900000 */
[----:B------:R-:W1:Y:S02]  /*b800*/  @!P0 SYNCS.PHASECHK.TRANS64 P0, [R7+URZ], R2 ;  /* 0x00000002070085a7 */ /* 0x000e64000800007f */
[----:B-1----:R-:W-:Y:S05]  /*b810*/  @!P0 BRA `(.L_x_307) ;  /* 0xfffffffc00f08947 */ /* 0x002fea000383ffff */
[----:B------:R-:W-:Y:S05]  /*b820*/  BRA `(.L_x_321) ;  /* 0xfffffff800a07947 */ /* 0x000fea000383ffff */
.L_x_308:
[----:B0-----:R0:W1:Y:S02]  /*b830*/  SYNCS.PHASECHK.TRANS64.TRYWAIT P0, [R9+URZ], R4 ;  /* 0x00000004090075a7 */ /* 0x001064000800017f */
[----:B-1----:R-:W-:Y:S05]  /*b840*/  @!P0 NANOSLEEP.SYNCS 0x989680 ;  /* 0x009896800000895d */ /* 0x002fea0003900000 */
[----:B------:R-:W1:Y:S02]  /*b850*/  @!P0 SYNCS.PHASECHK.TRANS64 P0, [R9+URZ], R4 ;  /* 0x00000004090085a7 */ /* 0x000e64000800007f */
[----:B-1----:R-:W-:Y:S05]  /*b860*/  @!P0 BRA `(.L_x_308) ;  /* 0xfffffffc00f08947 */ /* 0x002fea000383ffff */
[----:B------:R-:W-:Y:S05]  /*b870*/  BRA `(.L_x_322) ;  /* 0xfffffff800b07947 */ /* 0x000fea000383ffff */
.L_x_309:
[----:B0-----:R0:W1:Y:S02]  /*b880*/  SYNCS.PHASECHK.TRANS64.TRYWAIT P0, [R6+URZ], R5 ;  /* 0x00000005060075a7 */ /* 0x001064000800017f */
[----:B-1----:R-:W-:Y:S05]  /*b890*/  @!P0 NANOSLEEP.SYNCS 0x989680 ;  /* 0x009896800000895d */ /* 0x002fea0003900000 */
[----:B------:R-:W1:Y:S02]  /*b8a0*/  @!P0 SYNCS.PHASECHK.TRANS64 P0, [R6+URZ], R5 ;  /* 0x00000005060085a7 */ /* 0x000e64000800007f */
[----:B-1----:R-:W-:Y:S05]  /*b8b0*/  @!P0 BRA `(.L_x_309) ;  /* 0xfffffffc00f08947 */ /* 0x002fea000383ffff */
[----:B------:R-:W-:Y:S05]  /*b8c0*/  BRA `(.L_x_323) ;  /* 0xfffffff800c07947 */ /* 0x000fea000383ffff */
.L_x_310:
[----:B0-----:R0:W1:Y:S02]  /*b8d0*/  SYNCS.PHASECHK.TRANS64.TRYWAIT P0, [R9+URZ], R4 ;  /* 0x00000004090075a7 */ /* 0x001064000800017f */
[----:B-1----:R-:W-:Y:S05]  /*b8e0*/  @!P0 NANOSLEEP.SYNCS 0x989680 ;  /* 0x009896800000895d */ /* 0x002fea0003900000 */
[----:B------:R-:W1:Y:S02]  /*b8f0*/  @!P0 SYNCS.PHASECHK.TRANS64 P0, [R9+URZ], R4 ;  /* 0x00000004090085a7 */ /* 0x000e64000800007f */
[----:B-1----:R-:W-:Y:S05]  /*b900*/  @!P0 BRA `(.L_x_310) ;  /* 0xfffffffc00f08947 */ /* 0x002fea000383ffff */
[----:B------:R-:W-:Y:S05]  /*b910*/  BRA `(.L_x_324) ;  /* 0xfffffff800d07947 */ /* 0x000fea000383ffff */
.L_x_311:
[----:B0-----:R0:W1:Y:S02]  /*b920*/  SYNCS.PHASECHK.TRANS64.TRYWAIT P0, [R6+URZ], R5 ;  /* 0x00000005060075a7 */ /* 0x001064000800017f */
[----:B-1----:R-:W-:Y:S05]  /*b930*/  @!P0 NANOSLEEP.SYNCS 0x989680 ;  /* 0x009896800000895d */ /* 0x002fea0003900000 */
[----:B------:R-:W1:Y:S02]  /*b940*/  @!P0 SYNCS.PHASECHK.TRANS64 P0, [R6+URZ], R5 ;  /* 0x00000005060085a7 */ /* 0x000e64000800007f */
[----:B-1----:R-:W-:Y:S05]  /*b950*/  @!P0 BRA `(.L_x_311) ;  /* 0xfffffffc00f08947 */ /* 0x002fea000383ffff */
[----:B------:R-:W-:Y:S05]  /*b960*/  BRA `(.L_x_325) ;  /* 0xfffffff800e07947 */ /* 0x000fea000383ffff */
.L_x_312:
[----:B-1----:R1:W2:Y:S02]  /*b970*/  SYNCS.PHASECHK.TRANS64.TRYWAIT P0, [R9+URZ], R4 ;  /* 0x00000004090075a7 */ /* 0x0022a4000800017f */
[----:B--2---:R-:W-:Y:S05]  /*b980*/  @!P0 NANOSLEEP.SYNCS 0x989680 ;  /* 0x009896800000895d */ /* 0x004fea0003900000 */
[----:B------:R-:W2:Y:S02]  /*b990*/  @!P0 SYNCS.PHASECHK.TRANS64 P0, [R9+URZ], R4 ;  /* 0x00000004090085a7 */ /* 0x000ea4000800007f */
[----:B--2---:R-:W-:Y:S05]  /*b9a0*/  @!P0 BRA `(.L_x_312) ;  /* 0xfffffffc00f08947 */ /* 0x004fea000383ffff */
[----:B------:R-:W-:Y:S05]  /*b9b0*/  BRA `(.L_x_326) ;  /* 0xfffffff800e87947 */ /* 0x000fea000383ffff */
.L_x_327:
[----:B------:R-:W-:-:S00]  /*b9c0*/  BRA `(.L_x_327) ;  /* 0xfffffffc00fc7947 */ /* 0x000fc0000383ffff */
[----:B------:R-:W-:-:S00]  /*b9d0*/  NOP ;  /* 0x0000000000007918 */ /* 0x000fc00000000000 */
        /* <DEDUP_REMOVED lines=10> */
.L_x_328:


//--------------------- .nv.global.init           --------------------------
	.section	.nv.global.init,"aw",@progbits
.nv.global.init:
	.type		$str$22,@object
	.size		$str$22,($str$23 - $str$22)
$str$22:
        /*0000*/ 	.byte	0x6b, 0x5f, 0x74, 0x69, 0x6c, 0x65, 0x5f, 0x63, 0x6f, 0x75, 0x6e, 0x74, 0x20, 0x3e, 0x3d, 0x20
        /*0010*/ 	.byte	0x31, 0x00
	.type		$str$23,@object
	.size		$str$23,(__unnamed_1 - $str$23)
$str$23:
        /*0012*/ 	.byte	0x2f, 0x74, 0x6d, 0x70, 0x2f, 0x63, 0x75, 0x74, 0x6c, 0x61, 0x73, 0x73, 0x5f, 0x73, 0x77, 0x65
        /*0022*/ 	.byte	0x65, 0x70, 0x5f, 0x73, 0x72, 0x63, 0x2f, 0x69, 0x6e, 0x63, 0x6c, 0x75, 0x64, 0x65, 0x2f, 0x63
        /*0032*/ 	.byte	0x75, 0x74, 0x6c, 0x61, 0x73, 0x73, 0x2f, 0x67, 0x65, 0x6d, 0x6d, 0x2f, 0x63, 0x6f, 0x6c, 0x6c
        /*0042*/ 	.byte	0x65, 0x63, 0x74, 0x69, 0x76, 0x65, 0x2f, 0x73, 0x6d, 0x39, 0x30, 0x5f, 0x6d, 0x6d, 0x61, 0x5f
        /*0052*/ 	.byte	0x74, 0x6d, 0x61, 0x5f, 0x67, 0x6d, 0x6d, 0x61, 0x5f, 0x73, 0x73, 0x5f, 0x77, 0x61, 0x72, 0x70
        /*0062*/ 	.byte	0x73, 0x70, 0x65, 0x63, 0x69, 0x61, 0x6c, 0x69, 0x7a, 0x65, 0x64, 0x2e, 0x68, 0x70, 0x70, 0x00
	.type		__unnamed_1,@object
	.size		__unnamed_1,(.L_0 - __unnamed_1)
__unnamed_1:
        /*0072*/ 	.byte	0x76, 0x6f, 0x69, 0x64, 0x20, 0x63, 0x75, 0x74, 0x6c, 0x61, 0x73, 0x73, 0x3a, 0x3a, 0x67, 0x65
        /* <DEDUP_REMOVED lines=180> */
        /*0bc2*/ 	.byte	0x74, 0x69, 0x74, 0x79, 0x5d, 0x00
.L_0:


//--------------------- .nv.shared._ZN7cutlass13device_kernelINS_4gemm6kernel13GemmUniversalIN4cute5tupleIJiiiiEEENS1_10collective13CollectiveMmaINS1_34MainloopSm90TmaGmmaWarpSpecializedILi7ENS5_IJNS4_1CILi1EEESB_SB_EEENS1_35KernelTmaWarpSpecializedCooperativeEEENS5_IJNSA_ILi128EEENSA_ILi256EEENSA_ILi32EEEEEENS_10bfloat16_tENS5_IJlSB_lEEESJ_SK_NS4_8TiledMMAINS4_8MMA_AtomIJNS4_4SM904GMMA28MMA_64x256x16_F32BF16BF16_SSILNSO_5MajorE0ELSQ_0ELNSO_7ScaleInE1ELSR_1EEEEEENS4_6LayoutINS5_IJNSA_ILi2EEESB_SB_EEENS5_IJSB_NSA_ILi0EEESX_EEEEENS5_IJNS4_10UnderscoreES10_S10_EEEEENS4_13SM90_TMA_LOADENS4_14ComposedLayoutINS4_7SwizzleILi2ELi4ELi3EEENS4_18smem_ptr_flag_bitsILi16EEENSU_INS5_IJNSA_ILi8EEESH_EEENS5_IJSH_SB_EEEEEEEvNS4_8identityES13_S1D_vS1E_EENS_8epilogue10collective6detail29Sm90TmaWarpSpecializedAdapterINS1H_15DefaultEpilogueISJ_SK_SK_NS1G_6thread17LinearCombinationISJ_Li1EffLNS1L_9ScaleType4KindE0ELNS_15FloatRoundStyleE2ESJ_EENS1_15EpilogueDefaultEEEEEvvEEEEvNT_6ParamsE --------------------------
	.section	.nv.shared._ZN7cutlass13device_kernelINS_4gemm6kernel13GemmUniversalIN4cute5tupleIJiiiiEEENS1_10collective13CollectiveMmaINS1_34MainloopSm90TmaGmmaWarpSpecializedILi7ENS5_IJNS4_1CILi1EEESB_SB_EEENS1_35KernelTmaWarpSpecializedCooperativeEEENS5_IJNSA_ILi128EEENSA_ILi256EEENSA_ILi32EEEEEENS_10bfloat16_tENS5_IJlSB_lEEESJ_SK_NS4_8TiledMMAINS4_8MMA_AtomIJNS4_4SM904GMMA28MMA_64x256x16_F32BF16BF16_SSILNSO_5MajorE0ELSQ_0ELNSO_7ScaleInE1ELSR_1EEEEEENS4_6LayoutINS5_IJNSA_ILi2EEESB_SB_EEENS5_IJSB_NSA_ILi0EEESX_EEEEENS5_IJNS4_10UnderscoreES10_S10_EEEEENS4_13SM90_TMA_LOADENS4_14ComposedLayoutINS4_7SwizzleILi2ELi4ELi3EEENS4_18smem_ptr_flag_bitsILi16EEENSU_INS5_IJNSA_ILi8EEESH_EEENS5_IJSH_SB_EEEEEEEvNS4_8identityES13_S1D_vS1E_EENS_8epilogue10collective6detail29Sm90TmaWarpSpecializedAdapterINS1H_15DefaultEpilogueISJ_SK_SK_NS1G_6thread17LinearCombinationISJ_Li1EffLNS1L_9ScaleType4KindE0ELNS_15FloatRoundStyleE2ESJ_EENS1_15EpilogueDefaultEEEEEvvEEEEvNT_6ParamsE,"aw",@nobits
	.sectionflags	@""
	.align	16
	.zero		1024


//--------------------- .nv.shared.reserved.0     --------------------------
	.section	.nv.shared.reserved.0,"aw",@nobits
	.weak		__nv_reservedSMEM_offset_0_alias
	.size		__nv_reservedSMEM_offset_0_alias, 0, 0
	.other		__nv_reservedSMEM_offset_0_alias,@"STO_CUDA_RESERVED_SHARED STV_DEFAULT"
__nv_reservedSMEM_offset_0_alias:
	.zero		0


//--------------------- .nv.global                --------------------------
	.section	.nv.global,"aw",@nobits
.nv.global:
	.type		_ZN40_INTERNAL_8287bcbb_4_k_cu_75589f56_253604cute1_E,@object
	.size		_ZN40_INTERNAL_8287bcbb_4_k_cu_75589f56_253604cute1_E,(_ZN40_INTERNAL_8287bcbb_4_k_cu_75589f56_253604cuda3std3__45__cpo6cbeginE - _ZN40_INTERNAL_8287bcbb_4_k_cu_75589f56_253604cute1_E)
_ZN40_INTERNAL_8287bcbb_4_k_cu_75589f56_253604cute1_E:
	.zero		1
	.type		_ZN40_INTERNAL_8287bcbb_4_k_cu_75589f56_253604cuda3std3__45__cpo6cbeginE,@object
	.size		_ZN40_INTERNAL_8287bcbb_4_k_cu_75589f56_253604cuda3std3__45__cpo6cbeginE,(_ZN40_INTERNAL_8287bcbb_4_k_cu_75589f56_253604cuda3std3__48in_placeE - _ZN40_INTERNAL_8287bcbb_4_k_cu_75589f56_253604cuda3std3__45__cpo6cbeginE)
_ZN40_INTERNAL_8287bcbb_4_k_cu_75589f56_253604cuda3std3__45__cpo6cbeginE:
	.zero		1
	.type		_ZN40_INTERNAL_8287bcbb_4_k_cu_75589f56_253604cuda3std3__48in_placeE,@object
	.size		_ZN40_INTERNAL_8287bcbb_4_k_cu_75589f56_253604cuda3std3__48in_placeE,(_ZN40_INTERNAL_8287bcbb_4_k_cu_75589f56_253604cuda3std6ranges3__45__cpo9iter_moveE - _ZN40_INTERNAL_8287bcbb_4_k_cu_75589f56_253604cuda3std3__48in_placeE)
_ZN40_INTERNAL_8287bcbb_4_k_cu_75589f56_253604cuda3std3__48in_placeE:
	.zero		1
	.type		_ZN40_INTERNAL_8287bcbb_4_k_cu_75589f56_253604cuda3std6ranges3__45__cpo9iter_moveE,@object
	.size		_ZN40_INTERNAL_8287bcbb_4_k_cu_75589f56_253604cuda3std6ranges3__45__cpo9iter_moveE,(_ZN40_INTERNAL_8287bcbb_4_k_cu_75589f56_253604cuda3std3__45__cpo5beginE - _ZN40_INTERNAL_8287bcbb_4_k_cu_75589f56_253604cuda3std6ranges3__45__cpo9iter_moveE)
_ZN40_INTERNAL_8287bcbb_4_k_cu_75589f56_253604cuda3std6ranges3__45__cpo9iter_moveE:
	.zero		1
	.type		_ZN40_INTERNAL_8287bcbb_4_k_cu_75589f56_253604cuda3std3__45__cpo5beginE,@object
	.size		_ZN40_INTERNAL_8287bcbb_4_k_cu_75589f56_253604cuda3std3__45__cpo5beginE,(_ZN40_INTERNAL_8287bcbb_4_k_cu_75589f56_253604cuda3std3__442_GLOBAL__N__8287bcbb_4_k_cu_75589f56_253606ignoreE - _ZN40_INTERNAL_8287bcbb_4_k_cu_75589f56_253604cuda3std3__45__cpo5beginE)
_ZN40_INTERNAL_8287bcbb_4_k_cu_75589f56_253604cuda3std3__45__cpo5beginE:
	.zero		1
	.type		_ZN40_INTERNAL_8287bcbb_4_k_cu_75589f56_253604cuda3std3__442_GLOBAL__N__8287bcbb_4_k_cu_75589f56_253606ignoreE,@object
	.size		_ZN40_INTERNAL_8287bcbb_4_k_cu_75589f56_253604cuda3std3__442_GLOBAL__N__8287bcbb_4_k_cu_75589f56_253606ignoreE,(_ZN40_INTERNAL_8287bcbb_4_k_cu_75589f56_253604cute7productE - _ZN40_INTERNAL_8287bcbb_4_k_cu_75589f56_253604cuda3std3__442_GLOBAL__N__8287bcbb_4_k_cu_75589f56_253606ignoreE)
_ZN40_INTERNAL_8287bcbb_4_k_cu_75589f56_253604cuda3std3__442_GLOBAL__N__8287bcbb_4_k_cu_75589f56_253606ignoreE:
	.zero		1
	.type		_ZN40_INTERNAL_8287bcbb_4_k_cu_75589f56_253604cute7productE,@object
	.size		_ZN40_INTERNAL_8287bcbb_4_k_cu_75589f56_253604cute7productE,(_ZN40_INTERNAL_8287bcbb_4_k_cu_75589f56_253604cuda3std3__45__cpo3endE - _ZN40_INTERNAL_8287bcbb_4_k_cu_75589f56_253604cute7productE)
_ZN40_INTERNAL_8287bcbb_4_k_cu_75589f56_253604cute7productE:
	.zero		1
	.type		_ZN40_INTERNAL_8287bcbb_4_k_cu_75589f56_253604cuda3std3__45__cpo3endE,@object
	.size		_ZN40_INTERNAL_8287bcbb_4_k_cu_75589f56_253604cuda3std3__45__cpo3endE,(_ZN40_INTERNAL_8287bcbb_4_k_cu_75589f56_253604cuda3std3__419piecewise_constructE - _ZN40_INTERNAL_8287bcbb_4_k_cu_75589f56_253604cuda3std3__45__cpo3endE)
_ZN40_INTERNAL_8287bcbb_4_k_cu_75589f56_253604cuda3std3__45__cpo3endE:
	.zero		1
	.type		_ZN40_INTERNAL_8287bcbb_4_k_cu_75589f56_253604cuda3std3__419piecewise_constructE,@object
	.size		_ZN40_INTERNAL_8287bcbb_4_k_cu_75589f56_253604cuda3std3__419piecewise_constructE,(_ZN40_INTERNAL_8287bcbb_4_k_cu_75589f56_253604cuda3std3__45__cpo4cendE - _ZN40_INTERNAL_8287bcbb_4_k_cu_75589f56_253604cuda3std3__419piecewise_constructE)
_ZN40_INTERNAL_8287bcbb_4_k_cu_75589f56_253604cuda3std3__419piecewise_constructE:
	.zero		1
	.type		_ZN40_INTERNAL_8287bcbb_4_k_cu_75589f56_253604cuda3std3__45__cpo4cendE,@object
	.size		_ZN40_INTERNAL_8287bcbb_4_k_cu_75589f56_253604cuda3std3__45__cpo4cendE,(_ZN40_INTERNAL_8287bcbb_4_k_cu_75589f56_253604cuda3std6ranges3__45__cpo4swapE - _ZN40_INTERNAL_8287bcbb_4_k_cu_75589f56_253604cuda3std3__45__cpo4cendE)
_ZN40_INTERNAL_8287bcbb_4_k_cu_75589f56_253604cuda3std3__45__cpo4cendE:
	.zero		1
	.type		_ZN40_INTERNAL_8287bcbb_4_k_cu_75589f56_253604cuda3std6ranges3__45__cpo4swapE,@object
	.size		_ZN40_INTERNAL_8287bcbb_4_k_cu_75589f56_253604cuda3std6ranges3__45__cpo4swapE,(.L_8 - _ZN40_INTERNAL_8287bcbb_4_k_cu_75589f56_253604cuda3std6ranges3__45__cpo4swapE)
_ZN40_INTERNAL_8287bcbb_4_k_cu_75589f56_253604cuda3std6ranges3__45__cpo4swapE:
	.zero		1
.L_8:


//--------------------- .nv.constant0._ZN7cutlass13device_kernelINS_4gemm6kernel13GemmUniversalIN4cute5tupleIJiiiiEEENS1_10collective13CollectiveMmaINS1_34MainloopSm90TmaGmmaWarpSpecializedILi7ENS5_IJNS4_1CILi1EEESB_SB_EEENS1_35KernelTmaWarpSpecializedCooperativeEEENS5_IJNSA_ILi128EEENSA_ILi256EEENSA_ILi32EEEEEENS_10bfloat16_tENS5_IJlSB_lEEESJ_SK_NS4_8TiledMMAINS4_8MMA_AtomIJNS4_4SM904GMMA28MMA_64x256x16_F32BF16BF16_SSILNSO_5MajorE0ELSQ_0ELNSO_7ScaleInE1ELSR_1EEEEEENS4_6LayoutINS5_IJNSA_ILi2EEESB_SB_EEENS5_IJSB_NSA_ILi0EEESX_EEEEENS5_IJNS4_10UnderscoreES10_S10_EEEEENS4_13SM90_TMA_LOADENS4_14ComposedLayoutINS4_7SwizzleILi2ELi4ELi3EEENS4_18smem_ptr_flag_bitsILi16EEENSU_INS5_IJNSA_ILi8EEESH_EEENS5_IJSH_SB_EEEEEEEvNS4_8identityES13_S1D_vS1E_EENS_8epilogue10collective6detail29Sm90TmaWarpSpecializedAdapterINS1H_15DefaultEpilogueISJ_SK_SK_NS1G_6thread17LinearCombinationISJ_Li1EffLNS1L_9ScaleType4KindE0ELNS_15FloatRoundStyleE2ESJ_EENS1_15EpilogueDefaultEEEEEvvEEEEvNT_6ParamsE --------------------------
	.section	.nv.constant0._ZN7cutlass13device_kernelINS_4gemm6kernel13GemmUniversalIN4cute5tupleIJiiiiEEENS1_10collective13CollectiveMmaINS1_34MainloopSm90TmaGmmaWarpSpecializedILi7ENS5_IJNS4_1CILi1EEESB_SB_EEENS1_35KernelTmaWarpSpecializedCooperativeEEENS5_IJNSA_ILi128EEENSA_ILi256EEENSA_ILi32EEEEEENS_10bfloat16_tENS5_IJlSB_lEEESJ_SK_NS4_8TiledMMAINS4_8MMA_AtomIJNS4_4SM904GMMA28MMA_64x256x16_F32BF16BF16_SSILNSO_5MajorE0ELSQ_0ELNSO_7ScaleInE1ELSR_1EEEEEENS4_6LayoutINS5_IJNSA_ILi2EEESB_SB_EEENS5_IJSB_NSA_ILi0EEESX_EEEEENS5_IJNS4_10UnderscoreES10_S10_EEEEENS4_13SM90_TMA_LOADENS4_14ComposedLayoutINS4_7SwizzleILi2ELi4ELi3EEENS4_18smem_ptr_flag_bitsILi16EEENSU_INS5_IJNSA_ILi8EEESH_EEENS5_IJSH_SB_EEEEEEEvNS4_8identityES13_S1D_vS1E_EENS_8epilogue10collective6detail29Sm90TmaWarpSpecializedAdapterINS1H_15DefaultEpilogueISJ_SK_SK_NS1G_6thread17LinearCombinationISJ_Li1EffLNS1L_9ScaleType4KindE0ELNS_15FloatRoundStyleE2ESJ_EENS1_15EpilogueDefaultEEEEEvvEEEEvNT_6ParamsE,"a",@progbits
	.sectionflags	@""
	.align	4
.nv.constant0._ZN7cutlass13device_kernelINS_4gemm6kernel13GemmUniversalIN4cute5tupleIJiiiiEEENS1_10collective13CollectiveMmaINS1_34MainloopSm90TmaGmmaWarpSpecializedILi7ENS5_IJNS4_1CILi1EEESB_SB_EEENS1_35KernelTmaWarpSpecializedCooperativeEEENS5_IJNSA_ILi128EEENSA_ILi256EEENSA_ILi32EEEEEENS_10bfloat16_tENS5_IJlSB_lEEESJ_SK_NS4_8TiledMMAINS4_8MMA_AtomIJNS4_4SM904GMMA28MMA_64x256x16_F32BF16BF16_SSILNSO_5MajorE0ELSQ_0ELNSO_7ScaleInE1ELSR_1EEEEEENS4_6LayoutINS5_IJNSA_ILi2EEESB_SB_EEENS5_IJSB_NSA_ILi0EEESX_EEEEENS5_IJNS4_10UnderscoreES10_S10_EEEEENS4_13SM90_TMA_LOADENS4_14ComposedLayoutINS4_7SwizzleILi2ELi4ELi3EEENS4_18smem_ptr_flag_bitsILi16EEENSU_INS5_IJNSA_ILi8EEESH_EEENS5_IJSH_SB_EEEEEEEvNS4_8identityES13_S1D_vS1E_EENS_8epilogue10collective6detail29Sm90TmaWarpSpecializedAdapterINS1H_15DefaultEpilogueISJ_SK_SK_NS1G_6thread17LinearCombinationISJ_Li1EffLNS1L_9ScaleType4KindE0ELNS_15FloatRoundStyleE2ESJ_EENS1_15EpilogueDefaultEEEEEvvEEEEvNT_6ParamsE:
	.zero		1664


//--------------------- SYMBOLS --------------------------

	.type		.nv.reservedSmem.offset0,@object
	.size		.nv.reservedSmem.offset0,0x4
	.type		__assertfail,@function
